	.target	sm_90a

	.elftype	@"ET_EXEC"


//--------------------- .note.nv.tkinfo           --------------------------
	.section	.note.nv.tkinfo,"",@"SHT_NOTE"
	.sectionflags	@"SHF_NOTE_NV_TKINFO"
	.tkinfo
        /*0018*/ 	.word	0x00000002
        /*0030*/ 	.string	""
        /*0030*/ 	.string	"ptxas"
        /*0030*/ 	.string	"Cuda compilation tools, release 13.0, V13.0.88"
        /*0030*/ 	.string	"Build cuda_13.0.r13.0/compiler.36424714_0"
        /*0030*/ 	.string	"-arch sm_90a -m 64 "



//--------------------- .note.nv.cuinfo           --------------------------
	.section	.note.nv.cuinfo,"",@"SHT_NOTE"
	.sectionflags	@"SHF_NOTE_NV_CUINFO"
        /*0018*/ 	.short	0x0002
        /*001a*/ 	.short	0x005a
        /*001c*/ 	.short	0x0082
	.zero		2


//--------------------- .nv.info                  --------------------------
	.section	.nv.info,"",@"SHT_CUDA_INFO"
	.align	4


	//----- nvinfo : EIATTR_REGCOUNT
	.align		4
        /*0000*/ 	.byte	0x04, 0x2f
        /*0002*/ 	.short	(.L_15 - .L_14)
	.align		4
.L_14:
        /*0004*/ 	.word	index@(_ZN7cutlass13device_kernelINS_4gemm6kernel13GemmUniversalIN4cute5tupleIJiiiiEEENS1_10collective13CollectiveMmaINS1_34MainloopSm90TmaGmmaWarpSpecializedILi4ENS5_IJNS4_1CILi4EEESB_NSA_ILi1EEEEEENS1_32KernelTmaWarpSpecializedPingpongEEENS5_IJNSA_ILi64EEENSA_ILi128EEESG_EEENS_10tfloat32_tENS5_IJlSC_lEEESJ_SK_NS4_8TiledMMAINS4_8MMA_AtomIJNS4_4SM904GMMA30MMA_64x128x8_F32TF32TF32_SS_TNILNSO_7ScaleInE1ELSQ_1EEEEEENS4_6LayoutINS5_IJSC_SC_SC_EEENS5_IJNSA_ILi0EEESV_SV_EEEEENS5_IJNS4_10UnderscoreESY_SY_EEEEENS4_23SM90_TMA_LOAD_MULTICASTENS4_14ComposedLayoutINS4_7SwizzleILi3ELi4ELi3EEENS4_18smem_ptr_flag_bitsILi32EEENST_INS5_IJNSA_ILi8EEENSA_ILi32EEEEEENS5_IJS18_SC_EEEEEEEvNS4_8identityES11_S1C_vS1D_EENS_8epilogue10collective6detail29Sm90TmaWarpSpecializedAdapterINS1G_15DefaultEpilogueISJ_SK_SK_NS1F_6thread17LinearCombinationISJ_Li1EffLNS1K_9ScaleType4KindE0ELNS_15FloatRoundStyleE2ESJ_EENS1_15EpilogueDefaultEEEEEvvEEEEvNT_6ParamsE)
        /*0008*/ 	.word	0x000000a8


	//----- nvinfo : EIATTR_FRAME_SIZE
	.align		4
.L_15:
        /*000c*/ 	.byte	0x04, 0x11
        /*000e*/ 	.short	(.L_17 - .L_16)
	.align		4
.L_16:
        /*0010*/ 	.word	index@(_ZN7cutlass13device_kernelINS_4gemm6kernel13GemmUniversalIN4cute5tupleIJiiiiEEENS1_10collective13CollectiveMmaINS1_34MainloopSm90TmaGmmaWarpSpecializedILi4ENS5_IJNS4_1CILi4EEESB_NSA_ILi1EEEEEENS1_32KernelTmaWarpSpecializedPingpongEEENS5_IJNSA_ILi64EEENSA_ILi128EEESG_EEENS_10tfloat32_tENS5_IJlSC_lEEESJ_SK_NS4_8TiledMMAINS4_8MMA_AtomIJNS4_4SM904GMMA30MMA_64x128x8_F32TF32TF32_SS_TNILNSO_7ScaleInE1ELSQ_1EEEEEENS4_6LayoutINS5_IJSC_SC_SC_EEENS5_IJNSA_ILi0EEESV_SV_EEEEENS5_IJNS4_10UnderscoreESY_SY_EEEEENS4_23SM90_TMA_LOAD_MULTICASTENS4_14ComposedLayoutINS4_7SwizzleILi3ELi4ELi3EEENS4_18smem_ptr_flag_bitsILi32EEENST_INS5_IJNSA_ILi8EEENSA_ILi32EEEEEENS5_IJS18_SC_EEEEEEEvNS4_8identityES11_S1C_vS1D_EENS_8epilogue10collective6detail29Sm90TmaWarpSpecializedAdapterINS1G_15DefaultEpilogueISJ_SK_SK_NS1F_6thread17LinearCombinationISJ_Li1EffLNS1K_9ScaleType4KindE0ELNS_15FloatRoundStyleE2ESJ_EENS1_15EpilogueDefaultEEEEEvvEEEEvNT_6ParamsE)
        /*0014*/ 	.word	0x00000000


	//----- nvinfo : EIATTR_MIN_STACK_SIZE
	.align		4
.L_17:
        /*0018*/ 	.byte	0x04, 0x12
        /*001a*/ 	.short	(.L_19 - .L_18)
	.align		4
.L_18:
        /*001c*/ 	.word	index@(_ZN7cutlass13device_kernelINS_4gemm6kernel13GemmUniversalIN4cute5tupleIJiiiiEEENS1_10collective13CollectiveMmaINS1_34MainloopSm90TmaGmmaWarpSpecializedILi4ENS5_IJNS4_1CILi4EEESB_NSA_ILi1EEEEEENS1_32KernelTmaWarpSpecializedPingpongEEENS5_IJNSA_ILi64EEENSA_ILi128EEESG_EEENS_10tfloat32_tENS5_IJlSC_lEEESJ_SK_NS4_8TiledMMAINS4_8MMA_AtomIJNS4_4SM904GMMA30MMA_64x128x8_F32TF32TF32_SS_TNILNSO_7ScaleInE1ELSQ_1EEEEEENS4_6LayoutINS5_IJSC_SC_SC_EEENS5_IJNSA_ILi0EEESV_SV_EEEEENS5_IJNS4_10UnderscoreESY_SY_EEEEENS4_23SM90_TMA_LOAD_MULTICASTENS4_14ComposedLayoutINS4_7SwizzleILi3ELi4ELi3EEENS4_18smem_ptr_flag_bitsILi32EEENST_INS5_IJNSA_ILi8EEENSA_ILi32EEEEEENS5_IJS18_SC_EEEEEEEvNS4_8identityES11_S1C_vS1D_EENS_8epilogue10collective6detail29Sm90TmaWarpSpecializedAdapterINS1G_15DefaultEpilogueISJ_SK_SK_NS1F_6thread17LinearCombinationISJ_Li1EffLNS1K_9ScaleType4KindE0ELNS_15FloatRoundStyleE2ESJ_EENS1_15EpilogueDefaultEEEEEvvEEEEvNT_6ParamsE)
        /*0020*/ 	.word	0x00000000
.L_19:


//--------------------- .nv.compat                --------------------------
	.section	.nv.compat,"",@"SHT_CUDA_COMPAT_INFO"
	.align	4
        /*0000*/ 	.byte	0x02, 0x09, 0x01, 0x00, 0x02, 0x02, 0x04, 0x00, 0x02, 0x05, 0x05, 0x00, 0x03, 0x07, 0x01, 0x01
        /*0010*/ 	.byte	0x02, 0x03, 0x01, 0x00, 0x02, 0x06, 0x01, 0x00, 0x04, 0x0b, 0x08, 0x00, 0x00, 0x00, 0x00, 0x00
        /*0020*/ 	.byte	0x00, 0x00, 0x00, 0x00


//--------------------- .nv.info._ZN7cutlass13device_kernelINS_4gemm6kernel13GemmUniversalIN4cute5tupleIJiiiiEEENS1_10collective13CollectiveMmaINS1_34MainloopSm90TmaGmmaWarpSpecializedILi4ENS5_IJNS4_1CILi4EEESB_NSA_ILi1EEEEEENS1_32KernelTmaWarpSpecializedPingpongEEENS5_IJNSA_ILi64EEENSA_ILi128EEESG_EEENS_10tfloat32_tENS5_IJlSC_lEEESJ_SK_NS4_8TiledMMAINS4_8MMA_AtomIJNS4_4SM904GMMA30MMA_64x128x8_F32TF32TF32_SS_TNILNSO_7ScaleInE1ELSQ_1EEEEEENS4_6LayoutINS5_IJSC_SC_SC_EEENS5_IJNSA_ILi0EEESV_SV_EEEEENS5_IJNS4_10UnderscoreESY_SY_EEEEENS4_23SM90_TMA_LOAD_MULTICASTENS4_14ComposedLayoutINS4_7SwizzleILi3ELi4ELi3EEENS4_18smem_ptr_flag_bitsILi32EEENST_INS5_IJNSA_ILi8EEENSA_ILi32EEEEEENS5_IJS18_SC_EEEEEEEvNS4_8identityES11_S1C_vS1D_EENS_8epilogue10collective6detail29Sm90TmaWarpSpecializedAdapterINS1G_15DefaultEpilogueISJ_SK_SK_NS1F_6thread17LinearCombinationISJ_Li1EffLNS1K_9ScaleType4KindE0ELNS_15FloatRoundStyleE2ESJ_EENS1_15EpilogueDefaultEEEEEvvEEEEvNT_6ParamsE --------------------------
	.section	.nv.info._ZN7cutlass13device_kernelINS_4gemm6kernel13GemmUniversalIN4cute5tupleIJiiiiEEENS1_10collective13CollectiveMmaINS1_34MainloopSm90TmaGmmaWarpSpecializedILi4ENS5_IJNS4_1CILi4EEESB_NSA_ILi1EEEEEENS1_32KernelTmaWarpSpecializedPingpongEEENS5_IJNSA_ILi64EEENSA_ILi128EEESG_EEENS_10tfloat32_tENS5_IJlSC_lEEESJ_SK_NS4_8TiledMMAINS4_8MMA_AtomIJNS4_4SM904GMMA30MMA_64x128x8_F32TF32TF32_SS_TNILNSO_7ScaleInE1ELSQ_1EEEEEENS4_6LayoutINS5_IJSC_SC_SC_EEENS5_IJNSA_ILi0EEESV_SV_EEEEENS5_IJNS4_10UnderscoreESY_SY_EEEEENS4_23SM90_TMA_LOAD_MULTICASTENS4_14ComposedLayoutINS4_7SwizzleILi3ELi4ELi3EEENS4_18smem_ptr_flag_bitsILi32EEENST_INS5_IJNSA_ILi8EEENSA_ILi32EEEEEENS5_IJS18_SC_EEEEEEEvNS4_8identityES11_S1C_vS1D_EENS_8epilogue10collective6detail29Sm90TmaWarpSpecializedAdapterINS1G_15DefaultEpilogueISJ_SK_SK_NS1F_6thread17LinearCombinationISJ_Li1EffLNS1K_9ScaleType4KindE0ELNS_15FloatRoundStyleE2ESJ_EENS1_15EpilogueDefaultEEEEEvvEEEEvNT_6ParamsE,"",@"SHT_CUDA_INFO"
	.sectionflags	@""
	.align	4


	//----- nvinfo : EIATTR_CUDA_API_VERSION
	.align		4
        /*0000*/ 	.byte	0x04, 0x37
        /*0002*/ 	.short	(.L_21 - .L_20)
.L_20:
        /*0004*/ 	.word	0x00000082


	//----- nvinfo : EIATTR_KPARAM_INFO
	.align		4
.L_21:
        /*0008*/ 	.byte	0x04, 0x17
        /*000a*/ 	.short	(.L_23 - .L_22)
.L_22:
        /*000c*/ 	.word	0x00000000
        /*0010*/ 	.short	0x0000
        /*0012*/ 	.short	0x0070
        /*0014*/ 	.byte	0x00, 0xf0, 0x01, 0x10


	//----- nvinfo : EIATTR_SPARSE_MMA_MASK
	.align		4
.L_23:
        /*0018*/ 	.byte	0x03, 0x50
        /*001a*/ 	.short	0x0000


	//----- nvinfo : EIATTR_MAXREG_COUNT
	.align		4
        /*001c*/ 	.byte	0x03, 0x1b
        /*001e*/ 	.short	0x00a8


	//----- nvinfo : EIATTR_NUM_BARRIERS
	.align		4
        /*0020*/ 	.byte	0x02, 0x4c
        /*0022*/ 	.byte	0x01
	.zero		1


	//----- nvinfo : EIATTR_EXTERNS
	.align		4
        /*0024*/ 	.byte	0x04, 0x0f
        /*0026*/ 	.short	(.L_25 - .L_24)


	//   ....[0]....
	.align		4
.L_24:
        /*0028*/ 	.word	index@(__assertfail)


	//----- nvinfo : EIATTR_MERCURY_ISA_VERSION
	.align		4
.L_25:
        /*002c*/ 	.byte	0x03, 0x5f
        /*002e*/ 	.short	0x0101


	//----- nvinfo : EIATTR_INT_WARP_WIDE_INSTR_OFFSETS
	.align		4
        /*0030*/ 	.byte	0x04, 0x31
        /*0032*/ 	.short	(.L_27 - .L_26)


	//   ....[0]....
.L_26:
        /*0034*/ 	.word	0x00000630


	//   ....[1]....
        /*0038*/ 	.word	0x00000660


	//   ....[2]....
        /*003c*/ 	.word	0x000006a0


	//   ....[3]....
        /*0040*/ 	.word	0x00000770


	//   ....[4]....
        /*0044*/ 	.word	0x00000790


	//   ....[5]....
        /*0048*/ 	.word	0x000007a0


	//   ....[6]....
        /*004c*/ 	.word	0x000007f0


	//   ....[7]....
        /*0050*/ 	.word	0x00000840


	//   ....[8]....
        /*0054*/ 	.word	0x000025c0


	//----- nvinfo : EIATTR_COOP_GROUP_MASK_REGIDS
	.align		4
.L_27:
        /*0058*/ 	.byte	0x04, 0x29
        /*005a*/ 	.short	(.L_29 - .L_28)


	//   ....[0]....
.L_28:
        /*005c*/ 	.word	0xffffffff


	//   ....[1]....
        /*0060*/ 	.word	0xffffffff


	//   ....[2]....
        /*0064*/ 	.word	0xffffffff


	//   ....[3]....
        /*0068*/ 	.word	0xffffffff


	//   ....[4]....
        /*006c*/ 	.word	0xffffffff


	//   ....[5]....
        /*0070*/ 	.word	0xffffffff


	//   ....[6]....
        /*0074*/ 	.word	0xffffffff


	//----- nvinfo : EIATTR_COOP_GROUP_INSTR_OFFSETS
	.align		4
.L_29:
        /*0078*/ 	.byte	0x04, 0x28
        /*007a*/ 	.short	(.L_31 - .L_30)


	//   ....[0]....
.L_30:
        /*007c*/ 	.word	0x00000060


	//   ....[1]....
        /*0080*/ 	.word	0x00000080


	//   ....[2]....
        /*0084*/ 	.word	0x00000180


	//   ....[3]....
        /*0088*/ 	.word	0x000003b0


	//   ....[4]....
        /*008c*/ 	.word	0x000003f0


	//   ....[5]....
        /*0090*/ 	.word	0x000004b0


	//   ....[6]....
        /*0094*/ 	.word	0x000009a0


	//----- nvinfo : EIATTR_REG_RECONFIG
	.align		4
.L_31:
        /*0098*/ 	.byte	0x01, 0x54
	.zero		2


	//----- nvinfo : EIATTR_SYSCALL_OFFSETS
	.align		4
        /*009c*/ 	.byte	0x04, 0x46
        /*009e*/ 	.short	(.L_33 - .L_32)


	//   ....[0]....
.L_32:
        /*00a0*/ 	.word	0x000019d0


	//----- nvinfo : EIATTR_MBARRIER_INSTR_OFFSETS
	.align		4
.L_33:
        /*00a4*/ 	.byte	0x04, 0x39
        /*00a6*/ 	.short	(.L_35 - .L_34)


	//   ....[0]....
.L_34:
        /*00a8*/ 	.word	0x00000300
        /*00ac*/ 	.word	0x000000ff
        /*00b0*/ 	.word	0x00000000
        /*00b4*/ 	.short	0x0100
        /*00b6*/ 	.byte	0x07
	.zero		1


	//   ....[1]....
        /*00b8*/ 	.word	0x00000310
        /*00bc*/ 	.word	0x000000ff
        /*00c0*/ 	.word	0x00000020
        /*00c4*/ 	.short	0x0100
        /*00c6*/ 	.byte	0x07
	.zero		1


	//   ....[2]....
        /*00c8*/ 	.word	0x00000320
        /*00cc*/ 	.word	0x000000ff
        /*00d0*/ 	.word	0x00000008
        /*00d4*/ 	.short	0x0100
        /*00d6*/ 	.byte	0x07
	.zero		1


	//   ....[3]....
        /*00d8*/ 	.word	0x00000330
        /*00dc*/ 	.word	0x000000ff
        /*00e0*/ 	.word	0x00000028
        /*00e4*/ 	.short	0x0100
        /*00e6*/ 	.byte	0x07
	.zero		1


	//   ....[4]....
        /*00e8*/ 	.word	0x00000340
        /*00ec*/ 	.word	0x000000ff
        /*00f0*/ 	.word	0x00000010
        /*00f4*/ 	.short	0x0100
        /*00f6*/ 	.byte	0x07
	.zero		1


	//   ....[5]....
        /*00f8*/ 	.word	0x00000350
        /*00fc*/ 	.word	0x000000ff
        /*0100*/ 	.word	0x00000030
        /*0104*/ 	.short	0x0100
        /*0106*/ 	.byte	0x07
	.zero		1


	//   ....[6]....
        /*0108*/ 	.word	0x00000360
        /*010c*/ 	.word	0x000000ff
        /*0110*/ 	.word	0x00000018
        /*0114*/ 	.short	0x0100
        /*0116*/ 	.byte	0x07
	.zero		1


	//   ....[7]....
        /*0118*/ 	.word	0x00000370
        /*011c*/ 	.word	0x000000ff
        /*0120*/ 	.word	0x00000038
        /*0124*/ 	.short	0x0100
        /*0126*/ 	.byte	0x07
	.zero		1


	//   ....[8]....
        /*0128*/ 	.word	0x00000870
        /*012c*/ 	.word	0x000000ff
        /*0130*/ 	.word	0x00000070
        /*0134*/ 	.short	0x0100
        /*0136*/ 	.byte	0x0c
	.zero		1


	//   ....[9]....
        /*0138*/ 	.word	0x000008c0
        /*013c*/ 	.word	0x000000ff
        /*0140*/ 	.word	0x00000078
        /*0144*/ 	.short	0x0100
        /*0146*/ 	.byte	0x0c
	.zero		1


	//   ....[10]....
        /*0148*/ 	.word	0x000008f0
        /*014c*/ 	.word	0x000000ff
        /*0150*/ 	.word	0x00000050
        /*0154*/ 	.short	0x0100
        /*0156*/ 	.byte	0x0d
	.zero		1


	//   ....[11]....
        /*0158*/ 	.word	0x00000930
        /*015c*/ 	.word	0x000000ff
        /*0160*/ 	.word	0x00000058
        /*0164*/ 	.short	0x0100
        /*0166*/ 	.byte	0x0d
	.zero		1


	//   ....[12]....
        /*0168*/ 	.word	0x00000940
        /*016c*/ 	.word	0x000000ff
        /*0170*/ 	.word	0x00000060
        /*0174*/ 	.short	0x0100
        /*0176*/ 	.byte	0x0d
	.zero		1


	//   ....[13]....
        /*0178*/ 	.word	0x00000950
        /*017c*/ 	.word	0x000000ff
        /*0180*/ 	.word	0x00000068
        /*0184*/ 	.short	0x0100
        /*0186*/ 	.byte	0x0d
	.zero		1


	//   ....[14]....
        /*0188*/ 	.word	0x00001890
        /*018c*/ 	.word	0x00000061
        /*0190*/ 	.word	0xfffffff8
        /*0194*/ 	.short	0x010a
        /*0196*/ 	.byte	0x3f
	.zero		1


	//   ....[15]....
        /*0198*/ 	.word	0x00001a60
        /*019c*/ 	.word	0x00000003
        /*01a0*/ 	.word	0x00000000
        /*01a4*/ 	.short	0x010a
        /*01a6*/ 	.byte	0x3f
	.zero		1


	//   ....[16]....
        /*01a8*/ 	.word	0x00001ac0
        /*01ac*/ 	.word	0x00000003
        /*01b0*/ 	.word	0x00000000
        /*01b4*/ 	.short	0x010a
        /*01b6*/ 	.byte	0x3f
	.zero		1


	//   ....[17]....
        /*01b8*/ 	.word	0x00001fe0
        /*01bc*/ 	.word	0x000000ff
        /*01c0*/ 	.word	0x00000000
        /*01c4*/ 	.short	0x010a
        /*01c6*/ 	.byte	0x04
	.zero		1


	//   ....[18]....
        /*01c8*/ 	.word	0x00002020
        /*01cc*/ 	.word	0x000000ff
        /*01d0*/ 	.word	0x00000000
        /*01d4*/ 	.short	0x010a
        /*01d6*/ 	.byte	0x04
	.zero		1


	//   ....[19]....
        /*01d8*/ 	.word	0x00002450
        /*01dc*/ 	.word	0x00000005
        /*01e0*/ 	.word	0x00000000
        /*01e4*/ 	.short	0x0101
        /*01e6*/ 	.byte	0x3f
	.zero		1


	//   ....[20]....
        /*01e8*/ 	.word	0x00002550
        /*01ec*/ 	.word	0x00000065
        /*01f0*/ 	.word	0x00000000
        /*01f4*/ 	.short	0x0101
        /*01f6*/ 	.byte	0x32
	.zero		1


	//   ....[21]....
        /*01f8*/ 	.word	0x00002640
        /*01fc*/ 	.word	0x00000003
        /*0200*/ 	.word	0x00000000
        /*0204*/ 	.short	0x0101
        /*0206*/ 	.byte	0x3f
	.zero		1


	//   ....[22]....
        /*0208*/ 	.word	0x000026a0
        /*020c*/ 	.word	0x00000061
        /*0210*/ 	.word	0x00000008
        /*0214*/ 	.short	0x010a
        /*0216*/ 	.byte	0x3f
	.zero		1


	//   ....[23]....
        /*0218*/ 	.word	0x00006780
        /*021c*/ 	.word	0x00000062
        /*0220*/ 	.word	0x00000000
        /*0224*/ 	.short	0x0101
        /*0226*/ 	.byte	0x32
	.zero		1


	//   ....[24]....
        /*0228*/ 	.word	0x00007300
        /*022c*/ 	.word	0x00000007
        /*0230*/ 	.word	0x00000020
        /*0234*/ 	.short	0x010a
        /*0236*/ 	.byte	0x3f
	.zero		1


	//   ....[25]....
        /*0238*/ 	.word	0x000077a0
        /*023c*/ 	.word	0x00000002
        /*0240*/ 	.word	0x00000078
        /*0244*/ 	.short	0x0101
        /*0246*/ 	.byte	0x3f
	.zero		1


	//   ....[26]....
        /*0248*/ 	.word	0x00007f20
        /*024c*/ 	.word	0x00000005
        /*0250*/ 	.word	0x00000000
        /*0254*/ 	.short	0x010a
        /*0256*/ 	.byte	0x3f
	.zero		1


	//   ....[27]....
        /*0258*/ 	.word	0x00007fa0
        /*025c*/ 	.word	0x00000007
        /*0260*/ 	.word	0x00000000
        /*0264*/ 	.short	0x010a
        /*0266*/ 	.byte	0x3f
	.zero		1


	//   ....[28]....
        /*0268*/ 	.word	0x00008030
        /*026c*/ 	.word	0x00000006
        /*0270*/ 	.word	0x00000000
        /*0274*/ 	.short	0x010a
        /*0276*/ 	.byte	0x3f
	.zero		1


	//   ....[29]....
        /*0278*/ 	.word	0x000080c0
        /*027c*/ 	.word	0x00000003
        /*0280*/ 	.word	0x00000000
        /*0284*/ 	.short	0x010a
        /*0286*/ 	.byte	0x3f
	.zero		1


	//   ....[30]....
        /*0288*/ 	.word	0x00008120
        /*028c*/ 	.word	0x00000061
        /*0290*/ 	.word	0xfffffff8
        /*0294*/ 	.short	0x010a
        /*0296*/ 	.byte	0x3f
	.zero		1


	//   ....[31]....
        /*0298*/ 	.word	0x00008170
        /*029c*/ 	.word	0x00000003
        /*02a0*/ 	.word	0x00000000
        /*02a4*/ 	.short	0x010a
        /*02a6*/ 	.byte	0x3f
	.zero		1


	//   ....[32]....
        /*02a8*/ 	.word	0x000081d0
        /*02ac*/ 	.word	0x00000005
        /*02b0*/ 	.word	0x00000000
        /*02b4*/ 	.short	0x010a
        /*02b6*/ 	.byte	0x3f
	.zero		1


	//   ....[33]....
        /*02b8*/ 	.word	0x00008220
        /*02bc*/ 	.word	0x00000061
        /*02c0*/ 	.word	0x00000008
        /*02c4*/ 	.short	0x010a
        /*02c6*/ 	.byte	0x3f
	.zero		1


	//   ....[34]....
        /*02c8*/ 	.word	0x000082f0
        /*02cc*/ 	.word	0x00000007
        /*02d0*/ 	.word	0x00000020
        /*02d4*/ 	.short	0x010a
        /*02d6*/ 	.byte	0x3f
	.zero		1


	//   ....[35]....
        /*02d8*/ 	.word	0x000083c0
        /*02dc*/ 	.word	0x00000005
        /*02e0*/ 	.word	0x00000000
        /*02e4*/ 	.short	0x010a
        /*02e6*/ 	.byte	0x3f
	.zero		1


	//   ....[36]....
        /*02e8*/ 	.word	0x00008410
        /*02ec*/ 	.word	0x00000007
        /*02f0*/ 	.word	0x00000000
        /*02f4*/ 	.short	0x010a
        /*02f6*/ 	.byte	0x3f
	.zero		1


	//   ....[37]....
        /*02f8*/ 	.word	0x00008460
        /*02fc*/ 	.word	0x00000006
        /*0300*/ 	.word	0x00000000
        /*0304*/ 	.short	0x010a
        /*0306*/ 	.byte	0x3f
	.zero		1


	//----- nvinfo : EIATTR_NUM_MBARRIERS
	.align		4
.L_35:
        /*0308*/ 	.byte	0x03, 0x38
        /*030a*/ 	.short	0x000e


	//----- nvinfo : EIATTR_EXIT_INSTR_OFFSETS
	.align		4
        /*030c*/ 	.byte	0x04, 0x1c
        /*030e*/ 	.short	(.L_37 - .L_36)


	//   ....[0]....
.L_36:
        /*0310*/ 	.word	0x000014b0


	//   ....[1]....
        /*0314*/ 	.word	0x00001510


	//   ....[2]....
        /*0318*/ 	.word	0x00006ec0


	//   ....[3]....
        /*031c*/ 	.word	0x00006ef0


	//   ....[4]....
        /*0320*/ 	.word	0x00008110


	//----- nvinfo : EIATTR_MAX_THREADS
	.align		4
.L_37:
        /*0324*/ 	.byte	0x04, 0x05
        /*0326*/ 	.short	(.L_39 - .L_38)
.L_38:
        /*0328*/ 	.word	0x00000180
        /*032c*/ 	.word	0x00000001
        /*0330*/ 	.word	0x00000001


	//----- nvinfo : EIATTR_CRS_STACK_SIZE
	.align		4
.L_39:
        /*0334*/ 	.byte	0x04, 0x1e
        /*0336*/ 	.short	(.L_41 - .L_40)
.L_40:
        /*0338*/ 	.word	0x00000000


	//----- nvinfo : EIATTR_CBANK_PARAM_SIZE
	.align		4
.L_41:
        /*033c*/ 	.byte	0x03, 0x19
        /*033e*/ 	.short	0x0470


	//----- nvinfo : EIATTR_PARAM_CBANK
	.align		4
        /*0340*/ 	.byte	0x04, 0x0a
        /*0342*/ 	.short	(.L_43 - .L_42)
	.align		4
.L_42:
        /*0344*/ 	.word	index@(.nv.constant0._ZN7cutlass13device_kernelINS_4gemm6kernel13GemmUniversalIN4cute5tupleIJiiiiEEENS1_10collective13CollectiveMmaINS1_34MainloopSm90TmaGmmaWarpSpecializedILi4ENS5_IJNS4_1CILi4EEESB_NSA_ILi1EEEEEENS1_32KernelTmaWarpSpecializedPingpongEEENS5_IJNSA_ILi64EEENSA_ILi128EEESG_EEENS_10tfloat32_tENS5_IJlSC_lEEESJ_SK_NS4_8TiledMMAINS4_8MMA_AtomIJNS4_4SM904GMMA30MMA_64x128x8_F32TF32TF32_SS_TNILNSO_7ScaleInE1ELSQ_1EEEEEENS4_6LayoutINS5_IJSC_SC_SC_EEENS5_IJNSA_ILi0EEESV_SV_EEEEENS5_IJNS4_10UnderscoreESY_SY_EEEEENS4_23SM90_TMA_LOAD_MULTICASTENS4_14ComposedLayoutINS4_7SwizzleILi3ELi4ELi3EEENS4_18smem_ptr_flag_bitsILi32EEENST_INS5_IJNSA_ILi8EEENSA_ILi32EEEEEENS5_IJS18_SC_EEEEEEEvNS4_8identityES11_S1C_vS1D_EENS_8epilogue10collective6detail29Sm90TmaWarpSpecializedAdapterINS1G_15DefaultEpilogueISJ_SK_SK_NS1F_6thread17LinearCombinationISJ_Li1EffLNS1K_9ScaleType4KindE0ELNS_15FloatRoundStyleE2ESJ_EENS1_15EpilogueDefaultEEEEEvvEEEEvNT_6ParamsE)
        /*0348*/ 	.short	0x0210
        /*034a*/ 	.short	0x0470


	//----- nvinfo : EIATTR_SW_WAR
	.align		4
.L_43:
        /*034c*/ 	.byte	0x04, 0x36
        /*034e*/ 	.short	(.L_45 - .L_44)
.L_44:
        /*0350*/ 	.word	0x00000008
.L_45:


//--------------------- .nv.callgraph             --------------------------
	.section	.nv.callgraph,"",@"SHT_CUDA_CALLGRAPH"
	.align	4
	.sectionentsize	8
	.align		4
        /*0000*/ 	.word	0x00000000
	.align		4
        /*0004*/ 	.word	0xffffffff
	.align		4
        /*0008*/ 	.word	index@(_ZN7cutlass13device_kernelINS_4gemm6kernel13GemmUniversalIN4cute5tupleIJiiiiEEENS1_10collective13CollectiveMmaINS1_34MainloopSm90TmaGmmaWarpSpecializedILi4ENS5_IJNS4_1CILi4EEESB_NSA_ILi1EEEEEENS1_32KernelTmaWarpSpecializedPingpongEEENS5_IJNSA_ILi64EEENSA_ILi128EEESG_EEENS_10tfloat32_tENS5_IJlSC_lEEESJ_SK_NS4_8TiledMMAINS4_8MMA_AtomIJNS4_4SM904GMMA30MMA_64x128x8_F32TF32TF32_SS_TNILNSO_7ScaleInE1ELSQ_1EEEEEENS4_6LayoutINS5_IJSC_SC_SC_EEENS5_IJNSA_ILi0EEESV_SV_EEEEENS5_IJNS4_10UnderscoreESY_SY_EEEEENS4_23SM90_TMA_LOAD_MULTICASTENS4_14ComposedLayoutINS4_7SwizzleILi3ELi4ELi3EEENS4_18smem_ptr_flag_bitsILi32EEENST_INS5_IJNSA_ILi8EEENSA_ILi32EEEEEENS5_IJS18_SC_EEEEEEEvNS4_8identityES11_S1C_vS1D_EENS_8epilogue10collective6detail29Sm90TmaWarpSpecializedAdapterINS1G_15DefaultEpilogueISJ_SK_SK_NS1F_6thread17LinearCombinationISJ_Li1EffLNS1K_9ScaleType4KindE0ELNS_15FloatRoundStyleE2ESJ_EENS1_15EpilogueDefaultEEEEEvvEEEEvNT_6ParamsE)
	.align		4
        /*000c*/ 	.word	index@(__assertfail)
	.align		4
        /*0010*/ 	.word	0x00000000
	.align		4
        /*0014*/ 	.word	0xfffffffe
	.align		4
        /*0018*/ 	.word	0x00000000
	.align		4
        /*001c*/ 	.word	0xfffffffd
	.align		4
        /*0020*/ 	.word	0x00000000
	.align		4
        /*0024*/ 	.word	0xfffffffc


//--------------------- .nv.constant4             --------------------------
	.section	.nv.constant4,"a",@progbits
	.align	8
	.align		8
.nv.constant4:
        /*0000*/ 	.dword	__assertfail
	.align		8
        /*0008*/ 	.dword	__unnamed_1
	.align		8
        /*0010*/ 	.dword	_ZN40_INTERNAL_497d708b_4_k_cu_a63c7812_291854cuda3std3__45__cpo5beginE
	.align		8
        /*0018*/ 	.dword	_ZN40_INTERNAL_497d708b_4_k_cu_a63c7812_291854cuda3std3__45__cpo3endE
	.align		8
        /*0020*/ 	.dword	_ZN40_INTERNAL_497d708b_4_k_cu_a63c7812_291854cuda3std3__45__cpo6cbeginE
	.align		8
        /*0028*/ 	.dword	_ZN40_INTERNAL_497d708b_4_k_cu_a63c7812_291854cuda3std3__45__cpo4cendE
	.align		8
        /*0030*/ 	.dword	_ZN40_INTERNAL_497d708b_4_k_cu_a63c7812_291854cuda3std3__442_GLOBAL__N__497d708b_4_k_cu_a63c7812_291856ignoreE
	.align		8
        /*0038*/ 	.dword	_ZN40_INTERNAL_497d708b_4_k_cu_a63c7812_291854cuda3std3__419piecewise_constructE
	.align		8
        /*0040*/ 	.dword	_ZN40_INTERNAL_497d708b_4_k_cu_a63c7812_291854cuda3std3__48in_placeE
	.align		8
        /*0048*/ 	.dword	_ZN40_INTERNAL_497d708b_4_k_cu_a63c7812_291854cuda3std6ranges3__45__cpo4swapE
	.align		8
        /*0050*/ 	.dword	_ZN40_INTERNAL_497d708b_4_k_cu_a63c7812_291854cuda3std6ranges3__45__cpo9iter_moveE
	.align		8
        /*0058*/ 	.dword	_ZN40_INTERNAL_497d708b_4_k_cu_a63c7812_291854cute7productE
	.align		8
        /*0060*/ 	.dword	_ZN40_INTERNAL_497d708b_4_k_cu_a63c7812_291854cute1_E
	.align		8
        /*0068*/ 	.dword	$str$22
	.align		8
        /*0070*/ 	.dword	$str$23


//--------------------- .text._ZN7cutlass13device_kernelINS_4gemm6kernel13GemmUniversalIN4cute5tupleIJiiiiEEENS1_10collective13CollectiveMmaINS1_34MainloopSm90TmaGmmaWarpSpecializedILi4ENS5_IJNS4_1CILi4EEESB_NSA_ILi1EEEEEENS1_32KernelTmaWarpSpecializedPingpongEEENS5_IJNSA_ILi64EEENSA_ILi128EEESG_EEENS_10tfloat32_tENS5_IJlSC_lEEESJ_SK_NS4_8TiledMMAINS4_8MMA_AtomIJNS4_4SM904GMMA30MMA_64x128x8_F32TF32TF32_SS_TNILNSO_7ScaleInE1ELSQ_1EEEEEENS4_6LayoutINS5_IJSC_SC_SC_EEENS5_IJNSA_ILi0EEESV_SV_EEEEENS5_IJNS4_10UnderscoreESY_SY_EEEEENS4_23SM90_TMA_LOAD_MULTICASTENS4_14ComposedLayoutINS4_7SwizzleILi3ELi4ELi3EEENS4_18smem_ptr_flag_bitsILi32EEENST_INS5_IJNSA_ILi8EEENSA_ILi32EEEEEENS5_IJS18_SC_EEEEEEEvNS4_8identityES11_S1C_vS1D_EENS_8epilogue10collective6detail29Sm90TmaWarpSpecializedAdapterINS1G_15DefaultEpilogueISJ_SK_SK_NS1F_6thread17LinearCombinationISJ_Li1EffLNS1K_9ScaleType4KindE0ELNS_15FloatRoundStyleE2ESJ_EENS1_15EpilogueDefaultEEEEEvvEEEEvNT_6ParamsE --------------------------
	.section	.text._ZN7cutlass13device_kernelINS_4gemm6kernel13GemmUniversalIN4cute5tupleIJiiiiEEENS1_10collective13CollectiveMmaINS1_34MainloopSm90TmaGmmaWarpSpecializedILi4ENS5_IJNS4_1CILi4EEESB_NSA_ILi1EEEEEENS1_32KernelTmaWarpSpecializedPingpongEEENS5_IJNSA_ILi64EEENSA_ILi128EEESG_EEENS_10tfloat32_tENS5_IJlSC_lEEESJ_SK_NS4_8TiledMMAINS4_8MMA_AtomIJNS4_4SM904GMMA30MMA_64x128x8_F32TF32TF32_SS_TNILNSO_7ScaleInE1ELSQ_1EEEEEENS4_6LayoutINS5_IJSC_SC_SC_EEENS5_IJNSA_ILi0EEESV_SV_EEEEENS5_IJNS4_10UnderscoreESY_SY_EEEEENS4_23SM90_TMA_LOAD_MULTICASTENS4_14ComposedLayoutINS4_7SwizzleILi3ELi4ELi3EEENS4_18smem_ptr_flag_bitsILi32EEENST_INS5_IJNSA_ILi8EEENSA_ILi32EEEEEENS5_IJS18_SC_EEEEEEEvNS4_8identityES11_S1C_vS1D_EENS_8epilogue10collective6detail29Sm90TmaWarpSpecializedAdapterINS1G_15DefaultEpilogueISJ_SK_SK_NS1F_6thread17LinearCombinationISJ_Li1EffLNS1K_9ScaleType4KindE0ELNS_15FloatRoundStyleE2ESJ_EENS1_15EpilogueDefaultEEEEEvvEEEEvNT_6ParamsE,"ax",@progbits
	.align	128
.text._ZN7cutlass13device_kernelINS_4gemm6kernel13GemmUniversalIN4cute5tupleIJiiiiEEENS1_10collective13CollectiveMmaINS1_34MainloopSm90TmaGmmaWarpSpecializedILi4ENS5_IJNS4_1CILi4EEESB_NSA_ILi1EEEEEENS1_32KernelTmaWarpSpecializedPingpongEEENS5_IJNSA_ILi64EEENSA_ILi128EEESG_EEENS_10tfloat32_tENS5_IJlSC_lEEESJ_SK_NS4_8TiledMMAINS4_8MMA_AtomIJNS4_4SM904GMMA30MMA_64x128x8_F32TF32TF32_SS_TNILNSO_7ScaleInE1ELSQ_1EEEEEENS4_6LayoutINS5_IJSC_SC_SC_EEENS5_IJNSA_ILi0EEESV_SV_EEEEENS5_IJNS4_10UnderscoreESY_SY_EEEEENS4_23SM90_TMA_LOAD_MULTICASTENS4_14ComposedLayoutINS4_7SwizzleILi3ELi4ELi3EEENS4_18smem_ptr_flag_bitsILi32EEENST_INS5_IJNSA_ILi8EEENSA_ILi32EEEEEENS5_IJS18_SC_EEEEEEEvNS4_8identityES11_S1C_vS1D_EENS_8epilogue10collective6detail29Sm90TmaWarpSpecializedAdapterINS1G_15DefaultEpilogueISJ_SK_SK_NS1F_6thread17LinearCombinationISJ_Li1EffLNS1K_9ScaleType4KindE0ELNS_15FloatRoundStyleE2ESJ_EENS1_15EpilogueDefaultEEEEEvvEEEEvNT_6ParamsE:
        .type           _ZN7cutlass13device_kernelINS_4gemm6kernel13GemmUniversalIN4cute5tupleIJiiiiEEENS1_10collective13CollectiveMmaINS1_34MainloopSm90TmaGmmaWarpSpecializedILi4ENS5_IJNS4_1CILi4EEESB_NSA_ILi1EEEEEENS1_32KernelTmaWarpSpecializedPingpongEEENS5_IJNSA_ILi64EEENSA_ILi128EEESG_EEENS_10tfloat32_tENS5_IJlSC_lEEESJ_SK_NS4_8TiledMMAINS4_8MMA_AtomIJNS4_4SM904GMMA30MMA_64x128x8_F32TF32TF32_SS_TNILNSO_7ScaleInE1ELSQ_1EEEEEENS4_6LayoutINS5_IJSC_SC_SC_EEENS5_IJNSA_ILi0EEESV_SV_EEEEENS5_IJNS4_10UnderscoreESY_SY_EEEEENS4_23SM90_TMA_LOAD_MULTICASTENS4_14ComposedLayoutINS4_7SwizzleILi3ELi4ELi3EEENS4_18smem_ptr_flag_bitsILi32EEENST_INS5_IJNSA_ILi8EEENSA_ILi32EEEEEENS5_IJS18_SC_EEEEEEEvNS4_8identityES11_S1C_vS1D_EENS_8epilogue10collective6detail29Sm90TmaWarpSpecializedAdapterINS1G_15DefaultEpilogueISJ_SK_SK_NS1F_6thread17LinearCombinationISJ_Li1EffLNS1K_9ScaleType4KindE0ELNS_15FloatRoundStyleE2ESJ_EENS1_15EpilogueDefaultEEEEEvvEEEEvNT_6ParamsE,@function
        .size           _ZN7cutlass13device_kernelINS_4gemm6kernel13GemmUniversalIN4cute5tupleIJiiiiEEENS1_10collective13CollectiveMmaINS1_34MainloopSm90TmaGmmaWarpSpecializedILi4ENS5_IJNS4_1CILi4EEESB_NSA_ILi1EEEEEENS1_32KernelTmaWarpSpecializedPingpongEEENS5_IJNSA_ILi64EEENSA_ILi128EEESG_EEENS_10tfloat32_tENS5_IJlSC_lEEESJ_SK_NS4_8TiledMMAINS4_8MMA_AtomIJNS4_4SM904GMMA30MMA_64x128x8_F32TF32TF32_SS_TNILNSO_7ScaleInE1ELSQ_1EEEEEENS4_6LayoutINS5_IJSC_SC_SC_EEENS5_IJNSA_ILi0EEESV_SV_EEEEENS5_IJNS4_10UnderscoreESY_SY_EEEEENS4_23SM90_TMA_LOAD_MULTICASTENS4_14ComposedLayoutINS4_7SwizzleILi3ELi4ELi3EEENS4_18smem_ptr_flag_bitsILi32EEENST_INS5_IJNSA_ILi8EEENSA_ILi32EEEEEENS5_IJS18_SC_EEEEEEEvNS4_8identityES11_S1C_vS1D_EENS_8epilogue10collective6detail29Sm90TmaWarpSpecializedAdapterINS1G_15DefaultEpilogueISJ_SK_SK_NS1F_6thread17LinearCombinationISJ_Li1EffLNS1K_9ScaleType4KindE0ELNS_15FloatRoundStyleE2ESJ_EENS1_15EpilogueDefaultEEEEEvvEEEEvNT_6ParamsE,(.L_x_200 - _ZN7cutlass13device_kernelINS_4gemm6kernel13GemmUniversalIN4cute5tupleIJiiiiEEENS1_10collective13CollectiveMmaINS1_34MainloopSm90TmaGmmaWarpSpecializedILi4ENS5_IJNS4_1CILi4EEESB_NSA_ILi1EEEEEENS1_32KernelTmaWarpSpecializedPingpongEEENS5_IJNSA_ILi64EEENSA_ILi128EEESG_EEENS_10tfloat32_tENS5_IJlSC_lEEESJ_SK_NS4_8TiledMMAINS4_8MMA_AtomIJNS4_4SM904GMMA30MMA_64x128x8_F32TF32TF32_SS_TNILNSO_7ScaleInE1ELSQ_1EEEEEENS4_6LayoutINS5_IJSC_SC_SC_EEENS5_IJNSA_ILi0EEESV_SV_EEEEENS5_IJNS4_10UnderscoreESY_SY_EEEEENS4_23SM90_TMA_LOAD_MULTICASTENS4_14ComposedLayoutINS4_7SwizzleILi3ELi4ELi3EEENS4_18smem_ptr_flag_bitsILi32EEENST_INS5_IJNSA_ILi8EEENSA_ILi32EEEEEENS5_IJS18_SC_EEEEEEEvNS4_8identityES11_S1C_vS1D_EENS_8epilogue10collective6detail29Sm90TmaWarpSpecializedAdapterINS1G_15DefaultEpilogueISJ_SK_SK_NS1F_6thread17LinearCombinationISJ_Li1EffLNS1K_9ScaleType4KindE0ELNS_15FloatRoundStyleE2ESJ_EENS1_15EpilogueDefaultEEEEEvvEEEEvNT_6ParamsE)
        .other          _ZN7cutlass13device_kernelINS_4gemm6kernel13GemmUniversalIN4cute5tupleIJiiiiEEENS1_10collective13CollectiveMmaINS1_34MainloopSm90TmaGmmaWarpSpecializedILi4ENS5_IJNS4_1CILi4EEESB_NSA_ILi1EEEEEENS1_32KernelTmaWarpSpecializedPingpongEEENS5_IJNSA_ILi64EEENSA_ILi128EEESG_EEENS_10tfloat32_tENS5_IJlSC_lEEESJ_SK_NS4_8TiledMMAINS4_8MMA_AtomIJNS4_4SM904GMMA30MMA_64x128x8_F32TF32TF32_SS_TNILNSO_7ScaleInE1ELSQ_1EEEEEENS4_6LayoutINS5_IJSC_SC_SC_EEENS5_IJNSA_ILi0EEESV_SV_EEEEENS5_IJNS4_10UnderscoreESY_SY_EEEEENS4_23SM90_TMA_LOAD_MULTICASTENS4_14ComposedLayoutINS4_7SwizzleILi3ELi4ELi3EEENS4_18smem_ptr_flag_bitsILi32EEENST_INS5_IJNSA_ILi8EEENSA_ILi32EEEEEENS5_IJS18_SC_EEEEEEEvNS4_8identityES11_S1C_vS1D_EENS_8epilogue10collective6detail29Sm90TmaWarpSpecializedAdapterINS1G_15DefaultEpilogueISJ_SK_SK_NS1F_6thread17LinearCombinationISJ_Li1EffLNS1K_9ScaleType4KindE0ELNS_15FloatRoundStyleE2ESJ_EENS1_15EpilogueDefaultEEEEEvvEEEEvNT_6ParamsE,@"STO_CUDA_ENTRY STV_DEFAULT"
_ZN7cutlass13device_kernelINS_4gemm6kernel13GemmUniversalIN4cute5tupleIJiiiiEEENS1_10collective13CollectiveMmaINS1_34MainloopSm90TmaGmmaWarpSpecializedILi4ENS5_IJNS4_1CILi4EEESB_NSA_ILi1EEEEEENS1_32KernelTmaWarpSpecializedPingpongEEENS5_IJNSA_ILi64EEENSA_ILi128EEESG_EEENS_10tfloat32_tENS5_IJlSC_lEEESJ_SK_NS4_8TiledMMAINS4_8MMA_AtomIJNS4_4SM904GMMA30MMA_64x128x8_F32TF32TF32_SS_TNILNSO_7ScaleInE1ELSQ_1EEEEEENS4_6LayoutINS5_IJSC_SC_SC_EEENS5_IJNSA_ILi0EEESV_SV_EEEEENS5_IJNS4_10UnderscoreESY_SY_EEEEENS4_23SM90_TMA_LOAD_MULTICASTENS4_14ComposedLayoutINS4_7SwizzleILi3ELi4ELi3EEENS4_18smem_ptr_flag_bitsILi32EEENST_INS5_IJNSA_ILi8EEENSA_ILi32EEEEEENS5_IJS18_SC_EEEEEEEvNS4_8identityES11_S1C_vS1D_EENS_8epilogue10collective6detail29Sm90TmaWarpSpecializedAdapterINS1G_15DefaultEpilogueISJ_SK_SK_NS1F_6thread17LinearCombinationISJ_Li1EffLNS1K_9ScaleType4KindE0ELNS_15FloatRoundStyleE2ESJ_EENS1_15EpilogueDefaultEEEEEvvEEEEvNT_6ParamsE:
[----:B------:R-:W0:Y:S01]  /*0000*/  LDC R1, c[0x0][0x28] ;  /* 0x00000a00ff017b82 */ /* 0x000e220000000800 */
[----:B------:R-:W1:Y:S01]  /*0010*/  S2R R0, SR_TID.X ;  /* 0x0000000000007919 */ /* 0x000e620000002100 */
[----:B------:R-:W-:Y:S01]  /*0020*/  ELECT P0, URZ, PT ;  /* 0x00000000003f782f */ /* 0x000fe20003800000 */
[----:B------:R-:W-:Y:S01]  /*0030*/  BSSY B0, `(.L_x_0) ;  /* 0x0000014000007945 */ /* 0x000fe20003800000 */
[--C-:B-1----:R-:W-:Y:S02]  /*0040*/  SHF.R.U32.HI R2, RZ, 0x5, R0.reuse ;  /* 0x00000005ff027819 */ /* 0x102fe40000011600 */
[----:B------:R-:W-:-:S03]  /*0050*/  SHF.R.U32.HI R4, RZ, 0x7, R0 ;  /* 0x00000007ff047819 */ /* 0x000fc60000011600 */
[----:B------:R-:W1:Y:S02]  /*0060*/  SHFL.IDX PT, R3, R2, RZ, 0x1f ;  /* 0x00001fff02037589 */ /* 0x000e6400000e0000 */
[----:B-1----:R-:W-:Y:S02]  /*0070*/  R2UR UR6, R3 ;  /* 0x00000000030672ca */ /* 0x002fe400000e0000 */
[----:B------:R1:W2:Y:S11]  /*0080*/  SHFL.IDX PT, R3, R4, RZ, 0x1f ;  /* 0x00001fff04037589 */ /* 0x0002b600000e0000 */
[----:B------:R-:W-:-:S02]  /*0090*/  USHF.R.S32.HI UR4, URZ, 0x1f, UR6 ;  /* 0x0000001f3f047899 */ /* 0x000fc40008011406 */
[----:B------:R-:W-:Y:S02]  /*00a0*/  ISETP.NE.OR P0, PT, RZ, UR6, !P0 ;  /* 0x00000006ff007c0c */ /* 0x000fe4000c705670 */
[----:B------:R-:W-:-:S04]  /*00b0*/  ULEA.HI UR4, UR4, UR6, URZ, 0x2 ;  /* 0x0000000604047291 */ /* 0x000fc8000f8f103f */
[----:B------:R-:W-:-:S04]  /*00c0*/  ULOP3.LUT UR4, UR4, 0xfffffffc, URZ, 0xc0, !UPT ;  /* 0xfffffffc04047892 */ /* 0x000fc8000f8ec03f */
[----:B------:R-:W-:-:S03]  /*00d0*/  UIADD3 UR6, UR6, -UR4, URZ ;  /* 0x8000000406067290 */ /* 0x000fc6000fffe03f */
[----:B012---:R-:W-:Y:S09]  /*00e0*/  @P0 BRA `(.L_x_1) ;  /* 0x0000000000200947 */ /* 0x007ff20003800000 */
[----:B------:R-:W-:Y:S02]  /*00f0*/  ULDC.64 UR4, c[0x0][0x198] ;  /* 0x0000660000047ab9 */ /* 0x000fe40000000a00 */
[----:B------:R-:W-:Y:S02]  /*0100*/  UIADD3 UR8, UP0, UR4, 0xf0, URZ ;  /* 0x000000f004087890 */ /* 0x000fe4000ff1e03f */
[----:B------:R-:W-:Y:S02]  /*0110*/  UIADD3 UR4, UP1, UR4, 0x1f0, URZ ;  /* 0x000001f004047890 */ /* 0x000fe4000ff3e03f */
[----:B------:R-:W-:Y:S02]  /*0120*/  UIADD3.X UR9, URZ, UR5, URZ, UP0, !UPT ;  /* 0x000000053f097290 */ /* 0x000fe400087fe43f */
[----:B------:R-:W-:-:S07]  /*0130*/  UIADD3.X UR5, URZ, UR5, URZ, UP1, !UPT ;  /* 0x000000053f057290 */ /* 0x000fce0008ffe43f */
[----:B------:R0:W-:Y:S02]  /*0140*/  UTMACCTL.PF [UR8] ;  /* 0x00000000080079b9 */ /* 0x0001e40008040000 */
[----:B------:R0:W-:Y:S02]  /*0150*/  UTMACCTL.PF [UR4] ;  /* 0x00000000040079b9 */ /* 0x0001e40008040000 */
[----:B0-----:R-:W-:Y:S01]  /*0160*/  NOP ;  /* 0x0000000000007918 */ /* 0x001fe20000000000 */
.L_x_1:
[----:B------:R-:W-:Y:S05]  /*0170*/  BSYNC B0 ;  /* 0x0000000000007941 */ /* 0x000fea0003800000 */
.L_x_0:
[----:B------:R-:W0:Y:S01]  /*0180*/  SHFL.IDX PT, R5, R2, RZ, 0x1f ;  /* 0x00001fff02057589 */ /* 0x000e2200000e0000 */
[----:B------:R-:W-:Y:S01]  /*0190*/  R2UR UR19, R3 ;  /* 0x00000000031372ca */ /* 0x000fe200000e0000 */
[----:B------:R-:W-:-:S04]  /*01a0*/  UISETP.NE.AND UP0, UPT, UR6, 0x3, UPT ;  /* 0x000000030600788c */ /* 0x000fc8000bf05270 */
[----:B------:R-:W-:-:S08]  /*01b0*/  UISETP.EQ.OR UP0, UPT, UR6, URZ, !UP0 ;  /* 0x0000003f0600728c */ /* 0x000fd0000c702670 */
[----:B------:R-:W-:Y:S02]  /*01c0*/  UIADD3 UR14, UR19, -0x1, URZ ;  /* 0xffffffff130e7890 */ /* 0x000fe4000fffe03f */
[----:B------:R-:W-:Y:S02]  /*01d0*/  UISETP.EQ.AND UP0, UPT, UR19, URZ, UP0 ;  /* 0x0000003f1300728c */ /* 0x000fe40008702270 */
[----:B------:R-:W-:Y:S02]  /*01e0*/  UISETP.GE.U32.AND UP1, UPT, UR14, 0x2, UPT ;  /* 0x000000020e00788c */ /* 0x000fe4000bf26070 */
[----:B------:R-:W-:Y:S01]  /*01f0*/  USEL UR40, URZ, 0x1, !UP0 ;  /* 0x000000013f287887 */ /* 0x000fe2000c000000 */
[----:B0-----:R-:W-:-:S03]  /*0200*/  ISETP.NE.AND P0, PT, R5, RZ, PT ;  /* 0x000000ff0500720c */ /* 0x001fc60003f05270 */
[----:B------:R-:W-:-:S10]  /*0210*/  USEL UR40, UR40, 0x2, UP1 ;  /* 0x0000000228287887 */ /* 0x000fd40008800000 */
[----:B------:R-:W-:Y:S05]  /*0220*/  @P0 BRA `(.L_x_2) ;  /* 0x0000000000580947 */ /* 0x000fea0003800000 */
[----:B------:R-:W0:Y:S01]  /*0230*/  S2UR UR7, SR_CgaCtaId ;  /* 0x00000000000779c3 */ /* 0x000e220000008800 */
[----:B------:R-:W-:Y:S01]  /*0240*/  UMOV UR4, 0x400 ;  /* 0x0000040000047882 */ /* 0x000fe20000000000 */
[----:B------:R-:W-:Y:S01]  /*0250*/  UMOV UR5, 0x1 ;  /* 0x0000000100057882 */ /* 0x000fe20000000000 */
[----:B------:R-:W-:Y:S01]  /*0260*/  UMOV UR8, 0x7 ;  /* 0x0000000700087882 */ /* 0x000fe20000000000 */
[----:B------:R-:W-:Y:S01]  /*0270*/  ELECT P0, URZ, PT ;  /* 0x00000000003f782f */ /* 0x000fe20003800000 */
[----:B------:R-:W-:-:S04]  /*0280*/  UIADD3 UR8, -UR8, 0x100000, URZ ;  /* 0x0010000008087890 */ /* 0x000fc8000fffe13f */
[----:B------:R-:W-:Y:S02]  /*0290*/  USHF.L.U32 UR9, UR8, 0xb, URZ ;  /* 0x0000000b08097899 */ /* 0x000fe4000800063f */
[----:B------:R-:W-:Y:S02]  /*02a0*/  USHF.L.U32 UR8, UR8, 0x1, URZ ;  /* 0x0000000108087899 */ /* 0x000fe4000800063f */
[----:B0-----:R-:W-:Y:S02]  /*02b0*/  ULEA UR7, UR7, UR4, 0x18 ;  /* 0x0000000407077291 */ /* 0x001fe4000f8ec03f */
[----:B------:R-:W-:-:S04]  /*02c0*/  UIADD3 UR4, -UR5, 0x100000, URZ ;  /* 0x0010000005047890 */ /* 0x000fc8000fffe13f */
[----:B------:R-:W-:Y:S02]  /*02d0*/  USHF.L.U32 UR5, UR4, 0xb, URZ ;  /* 0x0000000b04057899 */ /* 0x000fe4000800063f */
[----:B------:R-:W-:Y:S01]  /*02e0*/  USHF.L.U32 UR4, UR4, 0x1, URZ ;  /* 0x0000000104047899 */ /* 0x000fe2000800063f */
[----:B------:R-:W0:Y:S11]  /*02f0*/  FENCE.VIEW.ASYNC.S ;  /* 0x00000000000073c6 */ /* 0x000e360000000000 */
[----:B0-----:R0:W1:Y:S01]  /*0300*/  SYNCS.EXCH.64 URZ, [UR7], UR4 ;  /* 0x00000004073f75b2 */ /* 0x0010620008000100 */
[----:B------:R0:W2:Y:S01]  /*0310*/  SYNCS.EXCH.64 URZ, [UR7+0x20], UR8 ;  /* 0x00002008073f75b2 */ /* 0x0000a20008000100 */
[----:B------:R0:W3:Y:S01]  /*0320*/  SYNCS.EXCH.64 URZ, [UR7+0x8], UR4 ;  /* 0x00000804073f75b2 */ /* 0x0000e20008000100 */
[----:B------:R0:W4:Y:S01]  /*0330*/  SYNCS.EXCH.64 URZ, [UR7+0x28], UR8 ;  /* 0x00002808073f75b2 */ /* 0x0001220008000100 */
[----:B------:R0:W0:Y:S01]  /*0340*/  SYNCS.EXCH.64 URZ, [UR7+0x10], UR4 ;  /* 0x00001004073f75b2 */ /* 0x0000220008000100 */
[----:B------:R0:W0:Y:S01]  /*0350*/  SYNCS.EXCH.64 URZ, [UR7+0x30], UR8 ;  /* 0x00003008073f75b2 */ /* 0x0000220008000100 */
[----:B------:R0:W0:Y:S01]  /*0360*/  SYNCS.EXCH.64 URZ, [UR7+0x18], UR4 ;  /* 0x00001804073f75b2 */ /* 0x0000220008000100 */
[----:B------:R0:W0:Y:S01]  /*0370*/  SYNCS.EXCH.64 URZ, [UR7+0x38], UR8 ;  /* 0x00003808073f75b2 */ /* 0x0000220008000100 */
[----:B------:R-:W-:Y:S01]  /*0380*/  NOP ;  /* 0x0000000000007918 */ /* 0x000fe20000000000 */
.L_x_2:
[----:B------:R-:W5:Y:S01]  /*0390*/  S2UR UR15, SR_CTAID.X ;  /* 0x00000000000f79c3 */ /* 0x000f620000002500 */
[----:B------:R-:W-:Y:S01]  /*03a0*/  SHF.R.S32.HI R3, RZ, 0x1f, R0 ;  /* 0x0000001fff037819 */ /* 0x000fe20000011400 */
[----:B------:R-:W1:Y:S01]  /*03b0*/  SHFL.IDX PT, R12, R2, RZ, 0x1f ;  /* 0x00001fff020c7589 */ /* 0x000e6200000e0000 */
[----:B0-----:R-:W-:Y:S01]  /*03c0*/  ULDC UR4, c[0x0][0x150] ;  /* 0x0000540000047ab9 */ /* 0x001fe20000000800 */
[----:B------:R-:W-:Y:S02]  /*03d0*/  ELECT P0, URZ, PT ;  /* 0x00000000003f782f */ /* 0x000fe40003800000 */
[----:B------:R-:W-:Y:S01]  /*03e0*/  LEA.HI R3, R3, R0, RZ, 0x7 ;  /* 0x0000000003037211 */ /* 0x000fe200078f38ff */
[----:B------:R0:W2:Y:S01]  /*03f0*/  SHFL.IDX PT, R9, R2, RZ, 0x1f ;  /* 0x00001fff02097589 */ /* 0x0000a200000e0000 */
[----:B------:R-:W-:Y:S01]  /*0400*/  ELECT P1, URZ, PT ;  /* 0x00000000003f782f */ /* 0x000fe20003820000 */
[----:B------:R-:W0:Y:S01]  /*0410*/  S2UR UR8, SR_CTAID.Y ;  /* 0x00000000000879c3 */ /* 0x000e220000002600 */
[----:B------:R-:W-:Y:S01]  /*0420*/  LOP3.LUT R3, R3, 0xffffff80, RZ, 0xc0, !PT ;  /* 0xffffff8003037812 */ /* 0x000fe200078ec0ff */
[----:B------:R-:W-:Y:S01]  /*0430*/  ULDC UR5, c[0x0][0x154] ;  /* 0x0000550000057ab9 */ /* 0x000fe20000000800 */
[----:B------:R-:W-:Y:S01]  /*0440*/  ULDC UR7, c[0x0][0x144] ;  /* 0x0000510000077ab9 */ /* 0x000fe20000000800 */
[----:B------:R-:W-:Y:S01]  /*0450*/  UMOV UR18, 0x80 ;  /* 0x0000008000127882 */ /* 0x000fe20000000000 */
[----:B------:R-:W-:Y:S01]  /*0460*/  NOP ;  /* 0x0000000000007918 */ /* 0x000fe20000000000 */
[----:B------:R-:W-:Y:S01]  /*0470*/  IMAD.IADD R3, R0, 0x1, -R3 ;  /* 0x0000000100037824 */ /* 0x000fe200078e0a03 */
[----:B------:R-:W-:Y:S01]  /*0480*/  NOP ;  /* 0x0000000000007918 */ /* 0x000fe20000000000 */
[----:B------:R-:W-:Y:S01]  /*0490*/  ULDC UR17, c[0x0][0x148] ;  /* 0x0000520000117ab9 */ /* 0x000fe20000000800 */
[----:B------:R-:W-:Y:S01]  /*04a0*/  IMAD.MOV.U32 R23, RZ, RZ, 0x1 ;  /* 0x00000001ff177424 */ /* 0x000fe200078e00ff */
[----:B------:R0:W0:Y:S01]  /*04b0*/  SHFL.IDX PT, R97, R4, RZ, 0x1f ;  /* 0x00001fff04617589 */ /* 0x00002200000e0000 */
[----:B------:R-:W-:-:S02]  /*04c0*/  SHF.R.S32.HI R6, RZ, 0x1f, R3 ;  /* 0x0000001fff067819 */ /* 0x000fc40000011403 */
[----:B------:R-:W-:Y:S02]  /*04d0*/  ISETP.NE.AND P2, PT, RZ, UR19, PT ;  /* 0x00000013ff007c0c */ /* 0x000fe4000bf45270 */
[----:B------:R-:W-:Y:S02]  /*04e0*/  LEA.HI R7, R6, R3, RZ, 0x3 ;  /* 0x0000000306077211 */ /* 0x000fe400078f18ff */
[----:B-----5:R-:W-:Y:S02]  /*04f0*/  I2FP.F32.U32 R10, UR15 ;  /* 0x0000000f000a7c45 */ /* 0x020fe40008201000 */
[--C-:B------:R-:W-:Y:S02]  /*0500*/  SHF.R.S32.HI R8, RZ, 0x3, R7.reuse ;  /* 0x00000003ff087819 */ /* 0x100fe40000011407 */
[----:B------:R-:W-:Y:S01]  /*0510*/  SHF.R.S32.HI R7, RZ, 0x1f, R7 ;  /* 0x0000001fff077819 */ /* 0x000fe20000011407 */
[----:B------:R-:W-:Y:S01]  /*0520*/  FMUL R11, R10, UR4 ;  /* 0x000000040a0b7c20 */ /* 0x000fe20008400000 */
[----:B------:R-:W-:-:S02]  /*0530*/  SHF.R.S32.HI R10, RZ, 0x1f, R5 ;  /* 0x0000001fff0a7819 */ /* 0x000fc40000011405 */
[----:B------:R-:W-:Y:S02]  /*0540*/  LEA.HI R7, R7, R8, RZ, 0x2 ;  /* 0x0000000807077211 */ /* 0x000fe400078f10ff */
[----:B------:R-:W-:Y:S01]  /*0550*/  LEA.HI R10, R10, R5, RZ, 0x2 ;  /* 0x000000050a0a7211 */ /* 0x000fe200078f10ff */
[----:B------:R-:W5:Y:S01]  /*0560*/  F2I.U32.TRUNC.NTZ R11, R11 ;  /* 0x0000000b000b7305 */ /* 0x000f62000020f000 */
[----:B------:R-:W-:Y:S02]  /*0570*/  LOP3.LUT R7, R7, 0xfffffffc, RZ, 0xc0, !PT ;  /* 0xfffffffc07077812 */ /* 0x000fe400078ec0ff */
[----:B------:R-:W-:Y:S02]  /*0580*/  LOP3.LUT R10, R10, 0x3ffffffc, RZ, 0xc0, !PT ;  /* 0x3ffffffc0a0a7812 */ /* 0x000fe400078ec0ff */
[----:B-1----:R-:W-:Y:S01]  /*0590*/  ISETP.NE.OR P0, PT, R12, RZ, !P0 ;  /* 0x000000ff0c00720c */ /* 0x002fe20004705670 */
[----:B------:R-:W-:Y:S01]  /*05a0*/  IMAD.IADD R7, R8, 0x1, -R7 ;  /* 0x0000000108077824 */ /* 0x000fe200078e0a07 */
[----:B0-----:R-:W-:Y:S01]  /*05b0*/  I2FP.F32.U32 R2, UR8 ;  /* 0x0000000800027c45 */ /* 0x001fe20008201000 */
[----:B------:R-:W-:Y:S01]  /*05c0*/  IMAD.IADD R10, R5, 0x1, -R10 ;  /* 0x00000001050a7824 */ /* 0x000fe200078e0a0a */
[----:B--2---:R-:W-:-:S03]  /*05d0*/  ISETP.NE.OR P1, PT, R9, RZ, !P1 ;  /* 0x000000ff0900720c */ /* 0x004fc60004f25670 */
[----:B------:R-:W-:Y:S02]  /*05e0*/  IMAD R7, R10, 0x4, R7 ;  /* 0x000000040a077824 */ /* 0x000fe400078e0207 */
[----:B------:R-:W-:Y:S01]  /*05f0*/  FMUL R5, R2, UR5 ;  /* 0x0000000502057c20 */ /* 0x000fe20008400000 */
[----:B-----5:R-:W-:Y:S01]  /*0600*/  R2UR UR4, R11 ;  /* 0x000000000b0472ca */ /* 0x020fe200000e0000 */
[C---:B------:R-:W-:Y:S01]  /*0610*/  IMAD.SHL.U32 R22, R7.reuse, 0x4, RZ ;  /* 0x0000000407167824 */ /* 0x040fe200078e00ff */
[----:B------:R-:W-:Y:S01]  /*0620*/  SHF.R.S32.HI R2, RZ, 0x1f, R7 ;  /* 0x0000001fff027819 */ /* 0x000fe20000011407 */
[----:B------:R-:W-:Y:S02]  /*0630*/  VOTEU.ALL UP0, P0 ;  /* 0x00000000003f7886 */ /* 0x000fe40000000000 */
[----:B------:R-:W0:Y:S01]  /*0640*/  F2I.U32.TRUNC.NTZ R5, R5 ;  /* 0x0000000500057305 */ /* 0x000e22000020f000 */
[----:B------:R-:W-:Y:S01]  /*0650*/  LEA.HI R2, R2, R7, RZ, 0x2 ;  /* 0x0000000702027211 */ /* 0x000fe200078f10ff */
[----:B------:R-:W-:Y:S01]  /*0660*/  VOTEU.ALL UP1, P1 ;  /* 0x00000000003f7886 */ /* 0x000fe20000820000 */
[----:B------:R-:W1:Y:S01]  /*0670*/  @!UP0 S2UR UR11, SR_CgaCtaId ;  /* 0x00000000000b89c3 */ /* 0x000e620000008800 */
[----:B------:R-:W-:Y:S01]  /*0680*/  @!UP0 UMOV UR10, 0x400 ;  /* 0x00000400000a8882 */ /* 0x000fe20000000000 */
[----:B------:R-:W-:Y:S01]  /*0690*/  LOP3.LUT R2, R2, 0xfffffffc, RZ, 0xc0, !PT ;  /* 0xfffffffc02027812 */ /* 0x000fe200078ec0ff */
[----:B------:R-:W-:Y:S01]  /*06a0*/  VOTEU.ALL UP2, P1 ;  /* 0x00000000003f7886 */ /* 0x000fe20000840000 */
[----:B------:R-:W-:Y:S01]  /*06b0*/  LOP3.LUT R22, R7, 0xc, R22, 0x78, !PT ;  /* 0x0000000c07167812 */ /* 0x000fe200078e7816 */
[----:B------:R-:W-:-:S02]  /*06c0*/  UIADD3 UR4, -UR4, URZ, URZ ;  /* 0x0000003f04047290 */ /* 0x000fc4000fffe13f */
[----:B------:R-:W-:Y:S01]  /*06d0*/  IMAD.IADD R2, R7, 0x1, -R2 ;  /* 0x0000000107027824 */ /* 0x000fe200078e0a02 */
[----:B------:R-:W2:Y:S01]  /*06e0*/  @!UP1 S2UR UR16, SR_CgaCtaId ;  /* 0x00000000001099c3 */ /* 0x000ea20000008800 */
[----:B------:R-:W-:Y:S01]  /*06f0*/  UIMAD UR7, UR7, UR4, UR15 ;  /* 0x00000004070772a4 */ /* 0x000fe2000f8e020f */
[----:B0-----:R-:W-:Y:S02]  /*0700*/  R2UR UR9, R5 ;  /* 0x00000000050972ca */ /* 0x001fe400000e0000 */
[----:B------:R-:W-:Y:S01]  /*0710*/  UMOV UR4, 0x20 ;  /* 0x0000002000047882 */ /* 0x000fe20000000000 */
[----:B------:R-:W-:Y:S01]  /*0720*/  @!UP1 UMOV UR13, 0x400 ;  /* 0x00000400000d9882 */ /* 0x000fe20000000000 */
[----:B------:R-:W-:-:S04]  /*0730*/  @!UP0 UIADD3 UR4, -UR4, 0x100000, URZ ;  /* 0x0010000004048890 */ /* 0x000fc8000fffe13f */
[----:B------:R-:W-:Y:S02]  /*0740*/  @!UP0 USHF.L.U32 UR5, UR4, 0xb, URZ ;  /* 0x0000000b04058899 */ /* 0x000fe4000800063f */
[----:B------:R-:W-:Y:S01]  /*0750*/  @!UP0 USHF.L.U32 UR4, UR4, 0x1, URZ ;  /* 0x0000000104048899 */ /* 0x000fe2000800063f */
[----:B------:R-:W-:Y:S01]  /*0760*/  ISETP.NE.AND P3, PT, R2, UR7, PT ;  /* 0x0000000702007c0c */ /* 0x000fe2000bf65270 */
[----:B------:R-:W-:Y:S01]  /*0770*/  VOTEU.ALL UP3, P1 ;  /* 0x00000000003f7886 */ /* 0x000fe20000860000 */
[----:B------:R-:W0:Y:S01]  /*0780*/  LDC R2, c[0x0][0x140] ;  /* 0x00005000ff027b82 */ /* 0x000e220000000800 */
[----:B------:R-:W-:Y:S01]  /*0790*/  VOTEU.ALL UP4, P1 ;  /* 0x00000000003f7886 */ /* 0x000fe20000880000 */
[----:B------:R-:W-:Y:S01]  /*07a0*/  VOTEU.ALL UP5, P1 ;  /* 0x00000000003f7886 */ /* 0x000fe200008a0000 */
[----:B-1----:R-:W-:Y:S02]  /*07b0*/  @!UP0 ULEA UR12, UR11, UR10, 0x18 ;  /* 0x0000000a0b0c8291 */ /* 0x002fe4000f8ec03f */
[----:B------:R-:W-:-:S04]  /*07c0*/  @!UP1 UIADD3 UR10, -UR18, 0x100000, URZ ;  /* 0x00100000120a9890 */ /* 0x000fc8000fffe13f */
[----:B------:R-:W-:Y:S02]  /*07d0*/  @!UP1 USHF.L.U32 UR11, UR10, 0xb, URZ ;  /* 0x0000000b0a0b9899 */ /* 0x000fe4000800063f */
[----:B------:R-:W-:Y:S01]  /*07e0*/  @!UP1 USHF.L.U32 UR10, UR10, 0x1, URZ ;  /* 0x000000010a0a9899 */ /* 0x000fe2000800063f */
[----:B------:R-:W-:Y:S01]  /*07f0*/  VOTEU.ALL UP0, P0 ;  /* 0x00000000003f7886 */ /* 0x000fe20000000000 */
[----:B------:R-:W-:Y:S01]  /*0800*/  @P3 SHF.R.S32.HI R5, RZ, 0x1f, R22 ;  /* 0x0000001fff053819 */ /* 0x000fe20000011416 */
[----:B------:R-:W-:Y:S02]  /*0810*/  UIADD3 UR9, -UR9, URZ, URZ ;  /* 0x0000003f09097290 */ /* 0x000fe4000fffe13f */
[----:B--2---:R-:W-:Y:S01]  /*0820*/  @!UP1 ULEA UR13, UR16, UR13, 0x18 ;  /* 0x0000000d100d9291 */ /* 0x004fe2000f8ec03f */
[----:B------:R-:W-:Y:S01]  /*0830*/  @P3 LEA.HI R5, R5, R22, RZ, 0x2 ;  /* 0x0000001605053211 */ /* 0x000fe200078f10ff */
[----:B------:R-:W-:Y:S01]  /*0840*/  VOTEU.ALL UP1, P0 ;  /* 0x00000000003f7886 */ /* 0x000fe20000020000 */
[----:B------:R-:W-:Y:S01]  /*0850*/  LOP3.LUT P0, RZ, R3, 0x7, RZ, 0xc0, !PT ;  /* 0x0000000703ff7812 */ /* 0x000fe2000780c0ff */
[----:B------:R-:W1:Y:S02]  /*0860*/  FENCE.VIEW.ASYNC.S ;  /* 0x00000000000073c6 */ /* 0x000e640000000000 */
[----:B-1----:R-:W1:Y:S01]  /*0870*/  @!UP0 SYNCS.EXCH.64 URZ, [UR12+0x70], UR4 ;  /* 0x000070040c3f85b2 */ /* 0x002e620008000100 */
[----:B------:R-:W-:-:S02]  /*0880*/  @P3 SHF.R.S32.HI R5, RZ, 0x2, R5 ;  /* 0x00000002ff053819 */ /* 0x000fc40000011405 */
[----:B------:R-:W-:Y:S02]  /*0890*/  ISETP.LT.U32.AND P0, PT, R22, 0x10, !P0 ;  /* 0x000000101600780c */ /* 0x000fe40004701070 */
[----:B0-----:R-:W-:Y:S02]  /*08a0*/  ISETP.EQ.U32.AND P1, PT, R2, 0x1, PT ;  /* 0x000000010200780c */ /* 0x001fe40003f22070 */
[----:B------:R-:W-:Y:S01]  /*08b0*/  SEL R2, RZ, 0x1, !P0 ;  /* 0x00000001ff027807 */ /* 0x000fe20004000000 */
[----:B------:R0:W2:Y:S01]  /*08c0*/  @!UP1 SYNCS.EXCH.64 URZ, [UR12+0x78], UR4 ;  /* 0x000078040c3f95b2 */ /* 0x0000a20008000100 */
[----:B------:R-:W-:Y:S01]  /*08d0*/  NOP ;  /* 0x0000000000007918 */ /* 0x000fe20000000000 */
[----:B0-----:R-:W-:Y:S01]  /*08e0*/  UIMAD UR4, UR17, UR9, UR8 ;  /* 0x00000009110472a4 */ /* 0x001fe2000f8e0208 */
[----:B------:R0:W0:Y:S05]  /*08f0*/  @!UP2 SYNCS.EXCH.64 URZ, [UR13+0x50], UR10 ;  /* 0x0000500a0d3fa5b2 */ /* 0x00002a0008000100 */
[----:B------:R-:W-:-:S04]  /*0900*/  @P3 ISETP.NE.AND P4, PT, R5, UR4, PT ;  /* 0x0000000405003c0c */ /* 0x000fc8000bf85270 */
[----:B------:R-:W-:-:S04]  /*0910*/  @P3 SEL R23, RZ, 0x1, P4 ;  /* 0x00000001ff173807 */ /* 0x000fc80002000000 */
[----:B------:R-:W-:Y:S01]  /*0920*/  LOP3.LUT R23, R23, R2, RZ, 0xc0, !PT ;  /* 0x0000000217177212 */ /* 0x000fe200078ec0ff */
[----:B------:R0:W0:Y:S01]  /*0930*/  @!UP3 SYNCS.EXCH.64 URZ, [UR13+0x58], UR10 ;  /* 0x0000580a0d3fb5b2 */ /* 0x0000220008000100 */
[----:B------:R0:W0:Y:S01]  /*0940*/  @!UP4 SYNCS.EXCH.64 URZ, [UR13+0x60], UR10 ;  /* 0x0000600a0d3fc5b2 */ /* 0x0000220008000100 */
[----:B------:R0:W0:Y:S01]  /*0950*/  @!UP5 SYNCS.EXCH.64 URZ, [UR13+0x68], UR10 ;  /* 0x0000680a0d3fd5b2 */ /* 0x0000220008000100 */
[----:B------:R-:W-:Y:S01]  /*0960*/  NOP ;  /* 0x0000000000007918 */ /* 0x000fe20000000000 */
[----:B-1----:R-:W-:Y:S05]  /*0970*/  @!P1 BRA `(.L_x_3) ;  /* 0x0000000000089947 */ /* 0x002fea0003800000 */
[----:B0-234-:R-:W-:Y:S01]  /*0980*/  UCGABAR_ARV ;  /* 0x00000000000079c7 */ /* 0x01dfe20008000000 */
[----:B------:R-:W-:Y:S05]  /*0990*/  BRA `(.L_x_4) ;  /* 0x0000000000047947 */ /* 0x000fea0003800000 */
.L_x_3:
[----:B0-234-:R-:W-:Y:S01]  /*09a0*/  NOP ;  /* 0x0000000000007918 */ /* 0x01dfe20000000000 */
.L_x_4:
[----:B------:R-:W-:Y:S01]  /*09b0*/  ULDC.64 UR4, c[0x0][0x598] ;  /* 0x0001660000047ab9 */ /* 0x000fe20000000a00 */
[----:B------:R-:W-:Y:S01]  /*09c0*/  ULDC.64 UR54, c[0x0][0x208] ;  /* 0x0000820000367ab9 */ /* 0x000fe20000000a00 */
[----:B------:R-:W-:-:S04]  /*09d0*/  ISETP.NE.U32.AND P0, PT, RZ, UR4, PT ;  /* 0x00000004ff007c0c */ /* 0x000fc8000bf05070 */
[----:B------:R-:W-:-:S13]  /*09e0*/  ISETP.NE.AND.EX P0, PT, RZ, UR5, PT, P0 ;  /* 0x00000005ff007c0c */ /* 0x000fda000bf05300 */
[----:B------:R-:W-:Y:S05]  /*09f0*/  @!P0 BRA `(.L_x_5) ;  /* 0x00000000001c8947 */ /* 0x000fea0003800000 */
[----:B------:R-:W0:Y:S02]  /*0a00*/  LDC.64 R4, c[0x0][0x598] ;  /* 0x00016600ff047b82 */ /* 0x000e240000000a00 */
[----:B0-----:R-:W2:Y:S02]  /*0a10*/  LDG.E.64 R4, desc[UR54][R4.64] ;  /* 0x0000003604047981 */ /* 0x001ea4000c1e1b00 */
[----:B--2---:R-:W-:-:S04]  /*0a20*/  ISETP.NE.U32.AND P0, PT, R4, RZ, PT ;  /* 0x000000ff0400720c */ /* 0x004fc80003f05070 */
[----:B------:R-:W-:-:S13]  /*0a30*/  ISETP.NE.AND.EX P0, PT, R5, RZ, PT, P0 ;  /* 0x000000ff0500720c */ /* 0x000fda0003f05300 */
[----:B------:R-:W-:Y:S05]  /*0a40*/  @!P0 BRA `(.L_x_5) ;  /* 0x0000000000088947 */ /* 0x000fea0003800000 */
[----:B------:R0:W5:Y:S01]  /*0a50*/  LD.E R88, desc[UR54][R4.64] ;  /* 0x0000003604587980 */ /* 0x000162000c101900 */
[----:B------:R-:W-:Y:S05]  /*0a60*/  BRA `(.L_x_6) ;  /* 0x0000000000247947 */ /* 0x000fea0003800000 */
.L_x_5:
[----:B------:R-:W-:Y:S02]  /*0a70*/  ULDC.64 UR4, c[0x0][0x588] ;  /* 0x0001620000047ab9 */ /* 0x000fe40000000a00 */
[----:B------:R-:W-:-:S04]  /*0a80*/  ISETP.NE.U32.AND P0, PT, RZ, UR4, PT ;  /* 0x00000004ff007c0c */ /* 0x000fc8000bf05070 */
[----:B------:R-:W-:-:S13]  /*0a90*/  ISETP.NE.AND.EX P0, PT, RZ, UR5, PT, P0 ;  /* 0x00000005ff007c0c */ /* 0x000fda000bf05300 */
[----:B------:R-:W-:Y:S05]  /*0aa0*/  @!P0 BRA `(.L_x_7) ;  /* 0x00000000000c8947 */ /* 0x000fea0003800000 */
[----:B------:R-:W0:Y:S02]  /*0ab0*/  LDC.64 R88, c[0x0][0x588] ;  /* 0x00016200ff587b82 */ /* 0x000e240000000a00 */
[----:B0-----:R1:W5:Y:S01]  /*0ac0*/  LDG.E R88, desc[UR54][R88.64] ;  /* 0x0000003658587981 */ /* 0x001362000c1e1900 */
[----:B------:R-:W-:Y:S05]  /*0ad0*/  BRA `(.L_x_6) ;  /* 0x0000000000087947 */ /* 0x000fea0003800000 */
.L_x_7:
[----:B------:R-:W-:Y:S02]  /*0ae0*/  ULDC UR4, c[0x0][0x580] ;  /* 0x0001600000047ab9 */ /* 0x000fe40000000800 */
[----:B------:R-:W-:-:S07]  /*0af0*/  IMAD.U32 R88, RZ, RZ, UR4 ;  /* 0x00000004ff587e24 */ /* 0x000fce000f8e00ff */
.L_x_6:
[----:B------:R-:W-:Y:S02]  /*0b00*/  ULDC.64 UR4, c[0x0][0x5a0] ;  /* 0x0001680000047ab9 */ /* 0x000fe40000000a00 */
[----:B------:R-:W-:-:S04]  /*0b10*/  ISETP.NE.U32.AND P0, PT, RZ, UR4, PT ;  /* 0x00000004ff007c0c */ /* 0x000fc8000bf05070 */
[----:B------:R-:W-:-:S13]  /*0b20*/  ISETP.NE.AND.EX P0, PT, RZ, UR5, PT, P0 ;  /* 0x00000005ff007c0c */ /* 0x000fda000bf05300 */
[----:B------:R-:W-:Y:S05]  /*0b30*/  @!P0 BRA `(.L_x_8) ;  /* 0x00000000001c8947 */ /* 0x000fea0003800000 */
[----:B0-----:R-:W0:Y:S02]  /*0b40*/  LDC.64 R4, c[0x0][0x5a0] ;  /* 0x00016800ff047b82 */ /* 0x001e240000000a00 */
[----:B0-----:R-:W2:Y:S02]  /*0b50*/  LDG.E.64 R4, desc[UR54][R4.64] ;  /* 0x0000003604047981 */ /* 0x001ea4000c1e1b00 */
[----:B--2---:R-:W-:-:S04]  /*0b60*/  ISETP.NE.U32.AND P0, PT, R4, RZ, PT ;  /* 0x000000ff0400720c */ /* 0x004fc80003f05070 */
[----:B------:R-:W-:-:S13]  /*0b70*/  ISETP.NE.AND.EX P0, PT, R5, RZ, PT, P0 ;  /* 0x000000ff0500720c */ /* 0x000fda0003f05300 */
[----:B------:R-:W-:Y:S05]  /*0b80*/  @!P0 BRA `(.L_x_8) ;  /* 0x0000000000088947 */ /* 0x000fea0003800000 */
[----:B-1----:R0:W5:Y:S01]  /*0b90*/  LD.E R89, desc[UR54][R4.64] ;  /* 0x0000003604597980 */ /* 0x002162000c101900 */
[----:B------:R-:W-:Y:S05]  /*0ba0*/  BRA `(.L_x_9) ;  /* 0x0000000000247947 */ /* 0x000fea0003800000 */
.L_x_8:
[----:B------:R-:W-:Y:S02]  /*0bb0*/  ULDC.64 UR4, c[0x0][0x590] ;  /* 0x0001640000047ab9 */ /* 0x000fe40000000a00 */
[----:B------:R-:W-:-:S04]  /*0bc0*/  ISETP.NE.U32.AND P0, PT, RZ, UR4, PT ;  /* 0x00000004ff007c0c */ /* 0x000fc8000bf05070 */
[----:B------:R-:W-:-:S13]  /*0bd0*/  ISETP.NE.AND.EX P0, PT, RZ, UR5, PT, P0 ;  /* 0x00000005ff007c0c */ /* 0x000fda000bf05300 */
[----:B------:R-:W-:Y:S05]  /*0be0*/  @!P0 BRA `(.L_x_10) ;  /* 0x00000000000c8947 */ /* 0x000fea0003800000 */
[----:B0-----:R-:W1:Y:S02]  /*0bf0*/  LDC.64 R4, c[0x0][0x590] ;  /* 0x00016400ff047b82 */ /* 0x001e640000000a00 */
[----:B-1----:R1:W5:Y:S01]  /*0c00*/  LDG.E R89, desc[UR54][R4.64] ;  /* 0x0000003604597981 */ /* 0x002362000c1e1900 */
[----:B------:R-:W-:Y:S05]  /*0c10*/  BRA `(.L_x_9) ;  /* 0x0000000000087947 */ /* 0x000fea0003800000 */
.L_x_10:
[----:B------:R-:W-:Y:S02]  /*0c20*/  ULDC UR4, c[0x0][0x584] ;  /* 0x0001610000047ab9 */ /* 0x000fe40000000800 */
[----:B-1----:R-:W-:-:S07]  /*0c30*/  IMAD.U32 R89, RZ, RZ, UR4 ;  /* 0x00000004ff597e24 */ /* 0x002fce000f8e00ff */
.L_x_9:
[----:B------:R-:W-:Y:S01]  /*0c40*/  ULDC UR4, c[0x0][0x65c] ;  /* 0x0001970000047ab9 */ /* 0x000fe20000000800 */
[----:B01----:R-:W0:Y:S01]  /*0c50*/  LDC.64 R4, c[0x0][0x650] ;  /* 0x00019400ff047b82 */ /* 0x003e220000000a00 */
[----:B------:R-:W-:Y:S01]  /*0c60*/  UISETP.NE.AND UP2, UPT, UR4, 0x1, UPT ;  /* 0x000000010400788c */ /* 0x000fe2000bf45270 */
[----:B------:R-:W-:Y:S01]  /*0c70*/  IMAD.MOV.U32 R18, RZ, RZ, -0x1 ;  /* 0xffffffffff127424 */ /* 0x000fe200078e00ff */
[----:B------:R-:W-:Y:S01]  /*0c80*/  UISETP.NE.AND UP0, UPT, UR19, 0x2, UPT ;  /* 0x000000021300788c */ /* 0x000fe2000bf05270 */
[----:B------:R-:W-:Y:S01]  /*0c90*/  IMAD.MOV.U32 R19, RZ, RZ, -0x1 ;  /* 0xffffffffff137424 */ /* 0x000fe200078e00ff */
[----:B------:R-:W-:-:S07]  /*0ca0*/  UP2UR UR38, UPR, URZ, 0x4 ;  /* 0x000000043f267883 */ /* 0x000fce0008000000 */
[----:B------:R-:W-:Y:S01]  /*0cb0*/  @UP2 ULDC UR12, c[0x0][0x10] ;  /* 0x00000400000c2ab9 */ /* 0x000fe20000000800 */
[----:B------:R-:W-:Y:S01]  /*0cc0*/  @UP2 UMOV UR4, UR8 ;  /* 0x0000000800042c82 */ /* 0x000fe20008000000 */
[----:B------:R-:W-:Y:S01]  /*0cd0*/  @UP2 UMOV UR5, URZ ;  /* 0x0000003f00052c82 */ /* 0x000fe20008000000 */
[----:B------:R-:W-:Y:S01]  /*0ce0*/  @!UP2 ULDC UR16, c[0x0][0xc] ;  /* 0x000003000010aab9 */ /* 0x000fe20000000800 */
[----:B------:R-:W-:Y:S01]  /*0cf0*/  @UP2 UIMAD.WIDE.U32 UR12, UR15, UR12, UR4 ;  /* 0x0000000c0f0c22a5 */ /* 0x000fe2000f8e0004 */
[----:B------:R-:W-:Y:S02]  /*0d00*/  ULDC UR10, c[0x0][0xc] ;  /* 0x00000300000a7ab9 */ /* 0x000fe40000000800 */
[----:B------:R-:W-:Y:S01]  /*0d10*/  @UP2 UMOV UR4, URZ ;  /* 0x0000003f00042c82 */ /* 0x000fe20008000000 */
[----:B------:R-:W-:Y:S01]  /*0d20*/  UMOV UR5, URZ ;  /* 0x0000003f00057c82 */ /* 0x000fe20008000000 */
[----:B------:R-:W-:Y:S01]  /*0d30*/  @UP2 UIADD3 UR18, UR13, UR4, URZ ;  /* 0x000000040d122290 */ /* 0x000fe2000fffe03f */
[----:B------:R-:W-:-:S02]  /*0d40*/  ULDC UR11, c[0x0][0x10] ;  /* 0x00000400000b7ab9 */ /* 0x000fc40000000800 */
[----:B------:R-:W-:Y:S01]  /*0d50*/  UMOV UR4, UR15 ;  /* 0x0000000f00047c82 */ /* 0x000fe20008000000 */
[----:B------:R-:W-:Y:S02]  /*0d60*/  UIMAD.WIDE.U32 UR10, UR10, UR11, URZ ;  /* 0x0000000b0a0a72a5 */ /* 0x000fe4000f8e003f */
[----:B------:R-:W-:Y:S01]  /*0d70*/  @!UP2 UIMAD.WIDE.U32 UR4, UR8, UR16, UR4 ;  /* 0x000000100804a2a5 */ /* 0x000fe2000f8e0004 */
[----:B------:R-:W-:Y:S02]  /*0d80*/  ULDC UR13, c[0x0][0x14] ;  /* 0x00000500000d7ab9 */ /* 0x000fe40000000800 */
[----:B------:R-:W-:Y:S02]  /*0d90*/  UIMAD.WIDE.U32 UR52, UR10, UR13, URZ ;  /* 0x0000000d0a3472a5 */ /* 0x000fe4000f8e003f */
[----:B------:R-:W-:Y:S02]  /*0da0*/  UIMAD UR39, UR11, UR13, URZ ;  /* 0x0000000d0b2772a4 */ /* 0x000fe4000f8e023f */
[----:B------:R-:W-:Y:S01]  /*0db0*/  @!UP2 UMOV UR12, UR4 ;  /* 0x00000004000cac82 */ /* 0x000fe20008000000 */
[----:B------:R-:W-:Y:S01]  /*0dc0*/  @!UP2 UMOV UR18, UR5 ;  /* 0x000000050012ac82 */ /* 0x000fe20008000000 */
[----:B------:R-:W-:-:S02]  /*0dd0*/  UIADD3 UR39, UR53, UR39, URZ ;  /* 0x0000002735277290 */ /* 0x000fc4000fffe03f */
[----:B------:R-:W-:-:S04]  /*0de0*/  UIADD3 UR4, UP1, UR12, UR52, URZ ;  /* 0x000000340c047290 */ /* 0x000fc8000ff3e03f */
[----:B------:R-:W-:Y:S02]  /*0df0*/  UIADD3.X UR5, UR18, UR39, URZ, UP1, !UPT ;  /* 0x0000002712057290 */ /* 0x000fe40008ffe43f */
[----:B------:R-:W-:Y:S02]  /*0e00*/  USEL UR4, UR4, UR12, !UP0 ;  /* 0x0000000c04047287 */ /* 0x000fe4000c000000 */
[----:B------:R-:W-:-:S04]  /*0e10*/  USEL UR5, UR5, UR18, !UP0 ;  /* 0x0000001205057287 */ /* 0x000fc8000c000000 */
[----:B0-----:R-:W-:Y:S01]  /*0e20*/  ISETP.LE.U32.AND P0, PT, R4, UR4, PT ;  /* 0x0000000404007c0c */ /* 0x001fe2000bf03070 */
[----:B------:R-:W-:Y:S01]  /*0e30*/  IMAD.U32 R16, RZ, RZ, UR4 ;  /* 0x00000004ff107e24 */ /* 0x000fe2000f8e00ff */
[----:B------:R-:W-:Y:S01]  /*0e40*/  PRMT R4, RZ, 0x7610, R4 ;  /* 0x00007610ff047816 */ /* 0x000fe20000000004 */
[----:B------:R-:W-:Y:S02]  /*0e50*/  IMAD.U32 R2, RZ, RZ, UR5 ;  /* 0x00000005ff027e24 */ /* 0x000fe4000f8e00ff */
[----:B------:R-:W-:-:S03]  /*0e60*/  IMAD.U32 R17, RZ, RZ, UR5 ;  /* 0x00000005ff117e24 */ /* 0x000fc6000f8e00ff */
[----:B------:R-:W-:Y:S01]  /*0e70*/  ISETP.GE.U32.AND.EX P0, PT, R2, R5, PT, P0 ;  /* 0x000000050200720c */ /* 0x000fe20003f06100 */
[----:B------:R-:W-:-:S12]  /*0e80*/  IMAD.MOV.U32 R2, RZ, RZ, -0x1 ;  /* 0xffffffffff027424 */ /* 0x000fd800078e00ff */
[----:B------:R-:W-:Y:S05]  /*0e90*/  @P0 BRA `(.L_x_11) ;  /* 0x0000000400500947 */ /* 0x000fea0003800000 */
[----:B------:R-:W-:Y:S01]  /*0ea0*/  ULDC.64 UR18, c[0x0][0x628] ;  /* 0x00018a0000127ab9 */ /* 0x000fe20000000a00 */
[C---:B------:R-:W-:Y:S01]  /*0eb0*/  R2UR UR20, R16.reuse ;  /* 0x00000000101472ca */ /* 0x040fe200000e0000 */
[----:B------:R-:W-:Y:S01]  /*0ec0*/  ULDC UR16, c[0x0][0x630] ;  /* 0x00018c0000107ab9 */ /* 0x000fe20000000800 */
[----:B------:R-:W-:Y:S02]  /*0ed0*/  ISETP.NE.U32.AND P0, PT, RZ, UR18, PT ;  /* 0x00000012ff007c0c */ /* 0x000fe4000bf05070 */
[----:B------:R-:W-:Y:S02]  /*0ee0*/  R2UR UR4, R16 ;  /* 0x00000000100472ca */ /* 0x000fe400000e0000 */
[----:B------:R-:W-:Y:S02]  /*0ef0*/  ISETP.NE.AND.EX P0, PT, RZ, UR19, PT, P0 ;  /* 0x00000013ff007c0c */ /* 0x000fe4000bf05300 */
[----:B------:R-:W-:-:S11]  /*0f00*/  R2UR UR5, R17 ;  /* 0x00000000110572ca */ /* 0x000fd600000e0000 */
[----:B------:R-:W-:Y:S05]  /*0f10*/  @!P0 BRA `(.L_x_12) ;  /* 0x0000000000308947 */ /* 0x000fea0003800000 */
[----:B------:R-:W-:Y:S01]  /*0f20*/  R2UR UR4, R16 ;  /* 0x00000000100472ca */ /* 0x000fe200000e0000 */
[----:B------:R-:W-:Y:S01]  /*0f30*/  ULDC UR12, c[0x0][0x634] ;  /* 0x00018d00000c7ab9 */ /* 0x000fe20000000800 */
[----:B------:R-:W-:-:S11]  /*0f40*/  R2UR UR15, R17 ;  /* 0x00000000110f72ca */ /* 0x000fd600000e0000 */
[----:B------:R-:W-:-:S04]  /*0f50*/  UIADD3 UR12, UP1, UR4, UR12, URZ ;  /* 0x0000000c040c7290 */ /* 0x000fc8000ff3e03f */
[----:B------:R-:W-:-:S04]  /*0f60*/  UIADD3.X UR15, URZ, UR15, URZ, UP1, !UPT ;  /* 0x0000000f3f0f7290 */ /* 0x000fc80008ffe43f */
[----:B------:R-:W-:-:S04]  /*0f70*/  UIMAD.WIDE.U32 UR4, UR15, UR18, URZ ;  /* 0x000000120f0472a5 */ /* 0x000fc8000f8e003f */
[----:B------:R-:W-:Y:S02]  /*0f80*/  UIMAD.WIDE.U32 UR10, UP1, UR12, UR19, UR4 ;  /* 0x000000130c0a72a5 */ /* 0x000fe4000f820004 */
[----:B------:R-:W-:Y:S02]  /*0f90*/  UIMAD.WIDE.U32 UR4, UR12, UR18, URZ ;  /* 0x000000120c0472a5 */ /* 0x000fe4000f8e003f */
[----:B------:R-:W-:Y:S02]  /*0fa0*/  UIADD3.X UR13, URZ, URZ, URZ, UP1, !UPT ;  /* 0x0000003f3f0d7290 */ /* 0x000fe40008ffe43f */
[----:B------:R-:W-:Y:S01]  /*0fb0*/  UIADD3 URZ, UP1, UR5, UR10, URZ ;  /* 0x0000000a053f7290 */ /* 0x000fe2000ff3e03f */
[----:B------:R-:W-:-:S03]  /*0fc0*/  UMOV UR12, UR11 ;  /* 0x0000000b000c7c82 */ /* 0x000fc60008000000 */
[----:B------:R-:W-:-:S12]  /*0fd0*/  UIMAD.WIDE.U32.X UR4, UR15, UR19, UR12, UP1 ;  /* 0x000000130f0472a5 */ /* 0x000fd800088e040c */
.L_x_12:
[----:B------:R-:W-:Y:S01]  /*0fe0*/  USHF.R.U64 UR4, UR4, UR16, UR5 ;  /* 0x0000001004047299 */ /* 0x000fe20008001205 */
[----:B------:R-:W-:Y:S01]  /*0ff0*/  R2UR UR11, R17 ;  /* 0x00000000110b72ca */ /* 0x000fe200000e0000 */
[----:B------:R-:W-:Y:S02]  /*1000*/  USHF.R.U32.HI UR5, URZ, UR16, UR5 ;  /* 0x000000103f057299 */ /* 0x000fe40008011605 */
[----:B------:R-:W-:Y:S01]  /*1010*/  UIADD3 UR12, UP1, URZ, -UR4, URZ ;  /* 0x800000043f0c7290 */ /* 0x000fe2000ff3e03f */
[----:B------:R-:W-:Y:S01]  /*1020*/  ULDC.64 UR18, c[0x0][0x620] ;  /* 0x0001880000127ab9 */ /* 0x000fe20000000a00 */
[----:B------:R-:W-:Y:S02]  /*1030*/  UISETP.NE.AND UP2, UPT, UR38, URZ, UPT ;  /* 0x0000003f2600728c */ /* 0x000fe4000bf45270 */
[----:B------:R-:W-:Y:S01]  /*1040*/  UIADD3.X UR5, URZ, ~UR5, URZ, UP1, !UPT ;  /* 0x800000053f057290 */ /* 0x000fe20008ffe43f */
[----:B------:R-:W-:Y:S01]  /*1050*/  UMOV UR10, UR20 ;  /* 0x00000014000a7c82 */ /* 0x000fe20008000000 */
[----:B------:R-:W-:-:S02]  /*1060*/  ULDC UR13, c[0x0][0x618] ;  /* 0x00018600000d7ab9 */ /* 0x000fc40000000800 */
[----:B------:R-:W-:Y:S02]  /*1070*/  UIMAD UR5, UR5, UR18, URZ ;  /* 0x00000012050572a4 */ /* 0x000fe4000f8e023f */
[----:B------:R-:W-:Y:S02]  /*1080*/  UIMAD.WIDE.U32 UR10, UR12, UR18, UR10 ;  /* 0x000000120c0a72a5 */ /* 0x000fe4000f8e000a */
[----:B------:R-:W-:Y:S02]  /*1090*/  UIMAD UR12, UR12, UR19, UR5 ;  /* 0x000000130c0c72a4 */ /* 0x000fe4000f8e0205 */
[----:B------:R-:W-:Y:S02]  /*10a0*/  @UP2 UIMAD UR7, UR17, UR9, UR8 ;  /* 0x00000009110722a4 */ /* 0x000fe4000f8e0208 */
[----:B------:R-:W-:Y:S01]  /*10b0*/  UIADD3 UR11, UR11, UR12, URZ ;  /* 0x0000000c0b0b7290 */ /* 0x000fe2000fffe03f */
[----:B------:R-:W-:Y:S01]  /*10c0*/  ULDC.64 UR8, c[0x0][0x640] ;  /* 0x0001900000087ab9 */ /* 0x000fe20000000a00 */
[----:B------:R-:W-:-:S02]  /*10d0*/  ULDC UR15, c[0x0][0x608] ;  /* 0x00018200000f7ab9 */ /* 0x000fc40000000800 */
[----:B------:R-:W-:Y:S01]  /*10e0*/  USHF.R.U64 UR20, UR10, UR13, UR11 ;  /* 0x0000000d0a147299 */ /* 0x000fe2000800120b */
[----:B------:R-:W-:Y:S01]  /*10f0*/  ISETP.NE.U32.AND P0, PT, RZ, UR8, PT ;  /* 0x00000008ff007c0c */ /* 0x000fe2000bf05070 */
[----:B------:R-:W-:Y:S01]  /*1100*/  USHF.R.U32.HI UR11, URZ, UR13, UR11 ;  /* 0x0000000d3f0b7299 */ /* 0x000fe2000801160b */
[----:B------:R-:W-:Y:S02]  /*1110*/  ULDC UR21, c[0x0][0x658] ;  /* 0x0001960000157ab9 */ /* 0x000fe40000000800 */
[----:B------:R-:W-:Y:S01]  /*1120*/  ISETP.NE.AND.EX P0, PT, RZ, UR9, PT, P0 ;  /* 0x00000009ff007c0c */ /* 0x000fe2000bf05300 */
[----:B------:R-:W-:Y:S02]  /*1130*/  USHF.R.U64 UR25, UR20, UR15, UR11 ;  /* 0x0000000f14197299 */ /* 0x000fe4000800120b */
[----:B------:R-:W-:Y:S01]  /*1140*/  USHF.R.U32.HI UR11, URZ, UR15, UR11 ;  /* 0x0000000f3f0b7299 */ /* 0x000fe2000801160b */
[----:B------:R-:W-:Y:S01]  /*1150*/  UMOV UR10, 0xffffffff ;  /* 0xffffffff000a7882 */ /* 0x000fe20000000000 */
[----:B------:R-:W-:Y:S01]  /*1160*/  ULDC UR5, c[0x0][0x600] ;  /* 0x0001800000057ab9 */ /* 0x000fe20000000800 */
[----:B------:R-:W-:-:S02]  /*1170*/  USHF.L.U32 UR10, UR10, UR21, URZ ;  /* 0x000000150a0a7299 */ /* 0x000fc4000800063f */
[----:B------:R-:W-:Y:S02]  /*1180*/  USHF.R.U64 UR26, UR25, UR21, UR11 ;  /* 0x00000015191a7299 */ /* 0x000fe4000800120b */
[----:B------:R-:W-:Y:S02]  /*1190*/  ULOP3.LUT UR15, URZ, UR10, URZ, 0x33, !UPT ;  /* 0x0000000a3f0f7292 */ /* 0x000fe4000f8e333f */
[----:B------:R-:W-:Y:S02]  /*11a0*/  UIADD3 UR19, UR5, -0x1, URZ ;  /* 0xffffffff05137890 */ /* 0x000fe4000fffe03f */
[----:B------:R-:W-:Y:S01]  /*11b0*/  USHF.R.U32.HI UR11, URZ, UR21, UR11 ;  /* 0x000000153f0b7299 */ /* 0x000fe2000801160b */
[----:B------:R-:W-:Y:S01]  /*11c0*/  ULDC UR22, c[0x0][0x648] ;  /* 0x0001920000167ab9 */ /* 0x000fe20000000800 */
[----:B------:R-:W-:Y:S01]  /*11d0*/  ULDC UR23, c[0x0][0x638] ;  /* 0x00018e0000177ab9 */ /* 0x000fe20000000800 */
[----:B------:R-:W-:Y:S01]  /*11e0*/  UMOV UR24, 0x1 ;  /* 0x0000000100187882 */ /* 0x000fe20000000000 */
[----:B------:R-:W-:Y:S01]  /*11f0*/  UMOV UR10, UR26 ;  /* 0x0000001a000a7c82 */ /* 0x000fe20008000000 */
[----:B------:R-:W-:Y:S07]  /*1200*/  @!P0 BRA `(.L_x_13) ;  /* 0x0000000000308947 */ /* 0x000fee0003800000 */
[----:B------:R-:W-:Y:S02]  /*1210*/  ULDC UR16, c[0x0][0x64c] ;  /* 0x0001930000107ab9 */ /* 0x000fe40000000800 */
        /* <DEDUP_REMOVED lines=8> */
[----:B------:R-:W-:-:S07]  /*12a0*/  UIMAD.WIDE.U32.X UR8, UR18, UR9, UR16, UP1 ;  /* 0x00000009120872a5 */ /* 0x000fce00088e0410 */
[----:B------:R-:W-:Y:S01]  /*12b0*/  UMOV UR10, UR8 ;  /* 0x00000008000a7c82 */ /* 0x000fe20008000000 */
[----:B------:R-:W-:-:S05]  /*12c0*/  UMOV UR11, UR9 ;  /* 0x00000009000b7c82 */ /* 0x000fca0008000000 */
.L_x_13:
[----:B------:R-:W-:Y:S01]  /*12d0*/  USHF.R.U64 UR9, UR10, UR22, UR11 ;  /* 0x000000160a097299 */ /* 0x000fe2000800120b */
[----:B------:R-:W-:Y:S01]  /*12e0*/  IMAD.MOV.U32 R4, RZ, RZ, 0x1 ;  /* 0x00000001ff047424 */ /* 0x000fe200078e00ff */
[----:B------:R-:W-:Y:S01]  /*12f0*/  USHF.L.U32 UR8, UR24, UR21, URZ ;  /* 0x0000001518087299 */ /* 0x000fe2000800063f */
[----:B------:R-:W-:Y:S01]  /*1300*/  IMAD.U32 R19, RZ, RZ, UR4 ;  /* 0x00000004ff137e24 */ /* 0x000fe2000f8e00ff */
[----:B------:R-:W-:Y:S02]  /*1310*/  ULOP3.LUT UR15, UR25, UR15, URZ, 0xc0, !UPT ;  /* 0x0000000f190f7292 */ /* 0x000fe4000f8ec03f */
[----:B------:R-:W-:Y:S02]  /*1320*/  UIADD3 UR10, -UR9, URZ, URZ ;  /* 0x0000003f090a7290 */ /* 0x000fe4000fffe13f */
[----:B------:R-:W-:Y:S02]  /*1330*/  UIMAD UR15, UR8, UR9, UR15 ;  /* 0x00000009080f72a4 */ /* 0x000fe4000f8e020f */
[----:B------:R-:W-:-:S02]  /*1340*/  ULOP3.LUT UR19, UR20, UR19, URZ, 0xc0, !UPT ;  /* 0x0000001314137292 */ /* 0x000fc4000f8ec03f */
[----:B------:R-:W-:Y:S01]  /*1350*/  UIMAD UR8, UR10, UR23, UR26 ;  /* 0x000000170a0872a4 */ /* 0x000fe2000f8e021a */
[----:B------:R-:W-:Y:S01]  /*1360*/  ULDC UR9, c[0x0][0x610] ;  /* 0x0001840000097ab9 */ /* 0x000fe20000000800 */
[----:B------:R-:W-:Y:S02]  /*1370*/  UISETP.NE.AND UP1, UPT, UR38, URZ, UPT ;  /* 0x0000003f2600728c */ /* 0x000fe4000bf25270 */
[----:B------:R-:W-:Y:S02]  /*1380*/  UIMAD UR7, UR15, UR9, UR7 ;  /* 0x000000090f0772a4 */ /* 0x000fe4000f8e0207 */
[----:B------:R-:W-:-:S04]  /*1390*/  UIMAD UR8, UR8, UR5, UR19 ;  /* 0x00000005080872a4 */ /* 0x000fc8000f8e0213 */
[----:B------:R-:W-:Y:S02]  /*13a0*/  USEL UR5, UR8, UR7, !UP1 ;  /* 0x0000000708057287 */ /* 0x000fe4000c800000 */
[----:B------:R-:W-:-:S04]  /*13b0*/  USEL UR7, UR7, UR8, !UP1 ;  /* 0x0000000807077287 */ /* 0x000fc8000c800000 */
[----:B------:R-:W-:Y:S02]  /*13c0*/  IMAD.U32 R2, RZ, RZ, UR5 ;  /* 0x00000005ff027e24 */ /* 0x000fe4000f8e00ff */
[----:B------:R-:W-:-:S07]  /*13d0*/  IMAD.U32 R18, RZ, RZ, UR7 ;  /* 0x00000007ff127e24 */ /* 0x000fce000f8e00ff */
.L_x_11:
[----:B------:R-:W-:Y:S05]  /*13e0*/  @!P1 BRA `(.L_x_14) ;  /* 0x00000000000c9947 */ /* 0x000fea0003800000 */
[----:B------:R-:W-:Y:S01]  /*13f0*/  UCGABAR_WAIT ;  /* 0x0000000000007dc7 */ /* 0x000fe20008000000 */
[----:B------:R-:W-:Y:S01]  /*1400*/  CCTL.IVALL ;  /* 0x00000000ff00798f */ /* 0x000fe20002000000 */
[----:B------:R-:W-:Y:S05]  /*1410*/  BRA `(.L_x_15) ;  /* 0x0000000000047947 */ /* 0x000fea0003800000 */
.L_x_14:
[----:B------:R-:W-:Y:S06]  /*1420*/  BAR.SYNC.DEFER_BLOCKING 0x0 ;  /* 0x0000000000007b1d */ /* 0x000fec0000010000 */
.L_x_15:
[----:B------:R-:W-:Y:S02]  /*1430*/  ULDC UR4, c[0x0][0x28c] ;  /* 0x0000a30000047ab9 */ /* 0x000fe40000000800 */
[----:B------:R-:W-:-:S04]  /*1440*/  UIADD3 UR4, UR4, 0x3f, URZ ;  /* 0x0000003f04047890 */ /* 0x000fc8000fffe03f */
[----:B------:R-:W-:-:S04]  /*1450*/  USHF.R.S32.HI UR5, URZ, 0x1f, UR4 ;  /* 0x0000001f3f057899 */ /* 0x000fc80008011404 */
[----:B------:R-:W-:-:S04]  /*1460*/  ULEA.HI UR5, UR5, UR4, URZ, 0x6 ;  /* 0x0000000405057291 */ /* 0x000fc8000f8f303f */
[----:B------:R-:W-:Y:S01]  /*1470*/  USHF.R.S32.HI UR37, URZ, 0x6, UR5 ;  /* 0x000000063f257899 */ /* 0x000fe20008011405 */
[----:B------:R-:W-:Y:S11]  /*1480*/  @!P2 BRA `(.L_x_16) ;  /* 0x000000580090a947 */ /* 0x000ff60003800000 */
[----:B------:R-:W-:-:S06]  /*1490*/  UISETP.GT.U32.AND UP1, UPT, UR14, 0x1, UPT ;  /* 0x000000010e00788c */ /* 0x000fcc000bf24070 */
[----:B------:R-:W-:-:S13]  /*14a0*/  PLOP3.LUT P0, PT, PT, PT, UP1, 0x80, 0x0 ;  /* 0x000000000000781c */ /* 0x000fda0003f0f018 */
[----:B------:R-:W-:Y:S05]  /*14b0*/  @P0 EXIT ;  /* 0x000000000000094d */ /* 0x000fea0003800000 */
.L_x_17:
[----:B------:R-:W-:-:S08]  /*14c0*/  NOP ;  /* 0x0000000000007918 */ /* 0x000fd00000000000 */
[----:B------:R-:W0:Y:S02]  /*14d0*/  USETMAXREG.TRY_ALLOC.CTAPOOL UP1, 0xe8 ;  /* 0x000000e8000079c8 */ /* 0x000e240008020600 */
[----:B0-----:R-:W-:-:S13]  /*14e0*/  PLOP3.LUT P0, PT, PT, PT, UP1, 0x80, 0x0 ;  /* 0x000000000000781c */ /* 0x001fda0003f0f018 */
[----:B------:R-:W-:Y:S05]  /*14f0*/  @!P0 BRA `(.L_x_17) ;  /* 0xfffffffc00f08947 */ /* 0x000fea000383ffff */
[----:B------:R-:W-:-:S13]  /*1500*/  LOP3.LUT P0, RZ, R4, 0xff, RZ, 0xc0, !PT ;  /* 0x000000ff04ff7812 */ /* 0x000fda000780c0ff */
[----:B------:R-:W-:Y:S05]  /*1510*/  @!P0 EXIT ;  /* 0x000000000000894d */ /* 0x000fea0003800000 */
[----:B------:R-:W0:Y:S01]  /*1520*/  S2UR UR5, SR_CgaCtaId ;  /* 0x00000000000579c3 */ /* 0x000e220000008800 */
[CC--:B------:R-:W-:Y:S01]  /*1530*/  LEA.HI R0, R6.reuse, R3.reuse, RZ, 0x2 ;  /* 0x0000000306007211 */ /* 0x0c0fe200078f10ff */
[----:B------:R-:W-:Y:S01]  /*1540*/  UMOV UR42, 0x400 ;  /* 0x00000400002a7882 */ /* 0x000fe20000000000 */
[----:B------:R-:W-:Y:S01]  /*1550*/  LEA.HI R6, R6, R3, RZ, 0x5 ;  /* 0x0000000306067211 */ /* 0x000fe200078f28ff */
[----:B------:R-:W-:Y:S01]  /*1560*/  USHF.R.U32.HI UR4, URZ, 0x2, UR37 ;  /* 0x000000023f047899 */ /* 0x000fe20008011625 */
[--C-:B------:R-:W-:Y:S01]  /*1570*/  SHF.R.S32.HI R90, RZ, 0x2, R0.reuse ;  /* 0x00000002ff5a7819 */ /* 0x100fe20000011400 */
[----:B------:R-:W-:Y:S01]  /*1580*/  ULOP3.LUT UR45, UR37, 0x3, URZ, 0xc0, !UPT ;  /* 0x00000003252d7892 */ /* 0x000fe2000f8ec03f */
[----:B------:R-:W-:Y:S01]  /*1590*/  SHF.R.S32.HI R5, RZ, 0x1f, R0 ;  /* 0x0000001fff057819 */ /* 0x000fe20000011400 */
[----:B------:R-:W1:Y:S01]  /*15a0*/  LDC.64 R8, c[0x0][0x5c8] ;  /* 0x00017200ff087b82 */ /* 0x000e620000000a00 */
[----:B------:R-:W-:Y:S01]  /*15b0*/  LOP3.LUT R0, R0, 0xfffffffc, RZ, 0xc0, !PT ;  /* 0xfffffffc00007812 */ /* 0x000fe200078ec0ff */
[----:B------:R-:W-:Y:S01]  /*15c0*/  UISETP.LT.AND UP1, UPT, UR37, 0x1, UPT ;  /* 0x000000012500788c */ /* 0x000fe2000bf21270 */
[----:B------:R-:W-:Y:S01]  /*15d0*/  LEA.HI R5, R5, R90, RZ, 0x3 ;  /* 0x0000005a05057211 */ /* 0x000fe200078f18ff */
[----:B------:R-:W-:-:S02]  /*15e0*/  ULOP3.LUT UR4, UR4, 0x1, URZ, 0xc0, !UPT ;  /* 0x0000000104047892 */ /* 0x000fc4000f8ec03f */
[----:B------:R-:W-:Y:S01]  /*15f0*/  IMAD.IADD R3, R3, 0x1, -R0 ;  /* 0x0000000103037824 */ /* 0x000fe200078e0a00 */
[----:B------:R-:W-:Y:S01]  /*1600*/  LOP3.LUT R5, R5, 0xfffffff8, RZ, 0xc0, !PT ;  /* 0xfffffff805057812 */ /* 0x000fe200078ec0ff */
[----:B------:R-:W2:Y:S01]  /*1610*/  LDC R96, c[0x0][0x288] ;  /* 0x0000a200ff607b82 */ /* 0x000ea20000000800 */
[----:B------:R-:W-:Y:S01]  /*1620*/  VIADD R0, R97, 0xffffffff ;  /* 0xffffffff61007836 */ /* 0x000fe20000000000 */
[----:B------:R-:W-:Y:S01]  /*1630*/  ULDC UR44, c[0x0][0x658] ;  /* 0x00019600002c7ab9 */ /* 0x000fe20000000800 */
[----:B------:R-:W-:Y:S01]  /*1640*/  IMAD.SHL.U32 R92, R3, 0x2, RZ ;  /* 0x00000002035c7824 */ /* 0x000fe200078e00ff */
[----:B------:R-:W-:Y:S01]  /*1650*/  UMOV UR6, 0xffffffff ;  /* 0xffffffff00067882 */ /* 0x000fe20000000000 */
[----:B------:R-:W-:Y:S01]  /*1660*/  IMAD.IADD R90, R90, 0x1, -R5 ;  /* 0x000000015a5a7824 */ /* 0x000fe200078e0a05 */
[C---:B------:R-:W-:Y:S01]  /*1670*/  ISETP.NE.AND P0, PT, R0.reuse, RZ, PT ;  /* 0x000000ff0000720c */ /* 0x040fe20003f05270 */
[----:B------:R-:W-:Y:S01]  /*1680*/  IMAD.SHL.U32 R0, R0, 0x8, RZ ;  /* 0x0000000800007824 */ /* 0x000fe200078e00ff */
[----:B0-----:R-:W-:Y:S01]  /*1690*/  ULEA UR42, UR5, UR42, 0x18 ;  /* 0x0000002a052a7291 */ /* 0x001fe2000f8ec03f */
[----:B------:R-:W-:Y:S01]  /*16a0*/  SHF.R.S32.HI R5, RZ, 0x5, R6 ;  /* 0x00000005ff057819 */ /* 0x000fe20000011406 */
[----:B------:R-:W-:Y:S01]  /*16b0*/  ULDC UR8, c[0x0][0x284] ;  /* 0x0000a10000087ab9 */ /* 0x000fe20000000800 */
[--C-:B------:R-:W-:Y:S01]  /*16c0*/  SHF.R.S32.HI R91, RZ, 0x1f, R90.reuse ;  /* 0x0000001fff5b7819 */ /* 0x100fe2000001145a */
[----:B------:R-:W-:Y:S01]  /*16d0*/  UIADD3 UR50, UR42, 0x50, URZ ;  /* 0x000000502a327890 */ /* 0x000fe2000fffe03f */
[----:B------:R-:W-:Y:S01]  /*16e0*/  LOP3.LUT R0, R0, 0x8, RZ, 0xc0, !PT ;  /* 0x0000000800007812 */ /* 0x000fe200078ec0ff */
[C-C-:B------:R-:W-:Y:S01]  /*16f0*/  IMAD R99, R5.reuse, -0x10, -R90.reuse ;  /* 0xfffffff005637824 */ /* 0x140fe200078e0a5a */
[----:B------:R-:W-:Y:S01]  /*1700*/  USEL UR45, UR45, URZ, !UP0 ;  /* 0x0000003f2d2d7287 */ /* 0x000fe2000c000000 */
[----:B------:R-:W-:Y:S01]  /*1710*/  IMAD.WIDE R90, R5, 0x10, R90 ;  /* 0x00000010055a7825 */ /* 0x000fe200078e025a */
[----:B------:R-:W-:Y:S01]  /*1720*/  USEL UR46, UR37, 0x1, UP1 ;  /* 0x00000001252e7887 */ /* 0x000fe20008800000 */
[C---:B-1----:R-:W-:Y:S01]  /*1730*/  SHF.L.U64.HI R94, R8.reuse, 0x3, R9 ;  /* 0x00000003085e7819 */ /* 0x042fe20000010209 */
[----:B------:R-:W-:Y:S01]  /*1740*/  USHF.L.U32 UR6, UR6, UR44, URZ ;  /* 0x0000002c06067299 */ /* 0x000fe2000800063f */
[----:B------:R-:W-:Y:S01]  /*1750*/  IMAD.SHL.U32 R95, R8, 0x8, RZ ;  /* 0x00000008085f7824 */ /* 0x000fe200078e00ff */
[----:B------:R-:W-:Y:S01]  /*1760*/  UISETP.EQ.U32.AND UP0, UPT, UR4, 0x1, !UP0 ;  /* 0x000000010400788c */ /* 0x000fe2000c702070 */
[----:B------:R-:W-:Y:S01]  /*1770*/  SEL R100, RZ, 0x1, P0 ;  /* 0x00000001ff647807 */ /* 0x000fe20000000000 */
[----:B------:R-:W-:Y:S01]  /*1780*/  VIADD R99, R99, UR8 ;  /* 0x0000000863637c36 */ /* 0x000fe20008000000 */
[----:B------:R-:W-:Y:S01]  /*1790*/  LEA R97, R97, UR50, 0x3 ;  /* 0x0000003261617c11 */ /* 0x000fe2000f8e18ff */
[----:B--2---:R-:W-:Y:S01]  /*17a0*/  IMAD R96, R3, -0x2, R96 ;  /* 0xfffffffe03607824 */ /* 0x004fe200078e0260 */
[C---:B------:R-:W-:Y:S01]  /*17b0*/  LOP3.LUT R101, R0.reuse, 0x8, RZ, 0x3c, !PT ;  /* 0x0000000800657812 */ /* 0x040fe200078e3cff */
[----:B------:R-:W-:Y:S01]  /*17c0*/  ULDC UR43, c[0x0][0x600] ;  /* 0x00018000002b7ab9 */ /* 0x000fe20000000800 */
[----:B------:R-:W-:Y:S01]  /*17d0*/  LOP3.LUT R98, R0, 0x18, RZ, 0x3c, !PT ;  /* 0x0000001800627812 */ /* 0x000fe200078e3cff */
[----:B------:R-:W-:Y:S01]  /*17e0*/  UMOV UR7, 0x1 ;  /* 0x0000000100077882 */ /* 0x000fe20000000000 */
[----:B------:R-:W-:Y:S01]  /*17f0*/  SHF.R.S32.HI R93, RZ, 0x1f, R92 ;  /* 0x0000001fff5d7819 */ /* 0x000fe2000001145c */
[----:B------:R-:W-:-:S02]  /*1800*/  ULOP3.LUT UR49, UR40, 0x1, URZ, 0xfc, !UPT ;  /* 0x0000000128317892 */ /* 0x000fc4000f8efc3f */
[----:B------:R-:W-:Y:S02]  /*1810*/  USHF.L.U32 UR36, UR37, 0x1, URZ ;  /* 0x0000000125247899 */ /* 0x000fe4000800063f */
[----:B------:R-:W-:Y:S02]  /*1820*/  USHF.L.U64.HI UR41, UR52, 0x1, UR39 ;  /* 0x0000000134297899 */ /* 0x000fe40008010227 */
[----:B------:R-:W-:Y:S02]  /*1830*/  UIADD3 UR43, UR43, -0x1, URZ ;  /* 0xffffffff2b2b7890 */ /* 0x000fe4000fffe03f */
[----:B------:R-:W-:Y:S02]  /*1840*/  USHF.L.U32 UR44, UR7, UR44, URZ ;  /* 0x0000002c072c7299 */ /* 0x000fe4000800063f */
[----:B------:R-:W-:Y:S02]  /*1850*/  UIADD3 UR46, -UR46, UR37, URZ ;  /* 0x000000252e2e7290 */ /* 0x000fe4000fffe13f */
[----:B------:R-:W-:-:S02]  /*1860*/  ULOP3.LUT UR47, URZ, UR6, URZ, 0x33, !UPT ;  /* 0x000000063f2f7292 */ /* 0x000fc4000f8e333f */
[----:B------:R-:W-:-:S12]  /*1870*/  USEL UR48, URZ, 0x1, !UP0 ;  /* 0x000000013f307887 */ /* 0x000fd8000c000000 */
.L_x_165:
[----:B------:R-:W-:-:S04]  /*1880*/  SHF.L.U32 R0, R100, 0x1f, RZ ;  /* 0x0000001f64007819 */ /* 0x000fc800000006ff */
[----:B------:R-:W0:Y:S02]  /*1890*/  SYNCS.PHASECHK.TRANS64.TRYWAIT P0, [R97+URZ+-0x8], R0 ;  /* 0xfffff800610075a7 */ /* 0x000e24000800017f */
[----:B012345:R-:W-:Y:S05]  /*18a0*/  @!P0 BRA `(.L_x_18) ;  /* 0x00000068001c8947 */ /* 0x03ffea0003800000 */
.L_x_187:
[----:B------:R-:W-:Y:S02]  /*18b0*/  ULDC UR4, c[0x0][0x28c] ;  /* 0x0000a30000047ab9 */ /* 0x000fe40000000800 */
[----:B------:R-:W-:-:S13]  /*18c0*/  ISETP.LT.AND P0, PT, RZ, UR4, PT ;  /* 0x00000004ff007c0c */ /* 0x000fda000bf01270 */
[----:B------:R-:W-:Y:S05]  /*18d0*/  @P0 BRA `(.L_x_19) ;  /* 0x0000000000400947 */ /* 0x000fea0003800000 */
[----:B0-----:R-:W-:Y:S01]  /*18e0*/  MOV R0, 0x0 ;  /* 0x0000000000007802 */ /* 0x001fe20000000f00 */
[----:B------:R-:W-:Y:S01]  /*18f0*/  ULDC.64 UR4, c[0x4][0x68] ;  /* 0x01001a0000047ab9 */ /* 0x000fe20000000a00 */
[----:B------:R-:W-:Y:S01]  /*1900*/  ULDC.64 UR6, c[0x4][0x8] ;  /* 0x0100020000067ab9 */ /* 0x000fe20000000a00 */
[----:B------:R-:W-:Y:S01]  /*1910*/  IMAD.U32 R4, RZ, RZ, UR4 ;  /* 0x00000004ff047e24 */ /* 0x000fe2000f8e00ff */
[----:B------:R0:W1:Y:S01]  /*1920*/  LDC.64 R14, c[0x4][R0] ;  /* 0x01000000000e7b82 */ /* 0x0000620000000a00 */
[----:B------:R-:W-:Y:S01]  /*1930*/  IMAD.U32 R5, RZ, RZ, UR5 ;  /* 0x00000005ff057e24 */ /* 0x000fe2000f8e00ff */
[----:B------:R-:W-:Y:S01]  /*1940*/  ULDC.64 UR4, c[0x4][0x70] ;  /* 0x01001c0000047ab9 */ /* 0x000fe20000000a00 */
[----:B------:R-:W-:Y:S02]  /*1950*/  IMAD.U32 R10, RZ, RZ, UR6 ;  /* 0x00000006ff0a7e24 */ /* 0x000fe4000f8e00ff */
[----:B------:R-:W-:Y:S02]  /*1960*/  IMAD.U32 R6, RZ, RZ, UR4 ;  /* 0x00000004ff067e24 */ /* 0x000fe4000f8e00ff */
[----:B------:R-:W-:-:S02]  /*1970*/  IMAD.U32 R7, RZ, RZ, UR5 ;  /* 0x00000005ff077e24 */ /* 0x000fc4000f8e00ff */
[----:B------:R-:W-:Y:S02]  /*1980*/  IMAD.U32 R11, RZ, RZ, UR7 ;  /* 0x00000007ff0b7e24 */ /* 0x000fe4000f8e00ff */
[----:B------:R-:W-:Y:S02]  /*1990*/  IMAD.MOV.U32 R8, RZ, RZ, 0x1e1 ;  /* 0x000001e1ff087424 */ /* 0x000fe400078e00ff */
[----:B------:R-:W-:Y:S02]  /*19a0*/  IMAD.MOV.U32 R12, RZ, RZ, 0x1 ;  /* 0x00000001ff0c7424 */ /* 0x000fe400078e00ff */
[----:B0-----:R-:W-:-:S07]  /*19b0*/  IMAD.MOV.U32 R13, RZ, RZ, RZ ;  /* 0x000000ffff0d7224 */ /* 0x001fce00078e00ff */
[----:B------:R-:W-:-:S07]  /*19c0*/  LEPC R20, `(.L_x_19) ;  /* 0x000000001014794e */ /* 0x000fce0000000000 */
[----:B-1---5:R-:W-:Y:S05]  /*19d0*/  CALL.ABS.NOINC R14 ;  /* 0x000000000e007343 */ /* 0x022fea0003c00000 */
.L_x_19:
[----:B0-----:R-:W-:-:S05]  /*19e0*/  IMAD.U32 R0, RZ, RZ, UR49 ;  /* 0x00000031ff007e24 */ /* 0x001fca000f8e00ff */
[----:B------:R-:W-:-:S13]  /*19f0*/  ISETP.NE.AND P0, PT, R0, 0x3, PT ;  /* 0x000000030000780c */ /* 0x000fda0003f05270 */
[----:B------:R-:W-:Y:S05]  /*1a00*/  @!P0 BRA `(.L_x_20) ;  /* 0x0000000000048947 */ /* 0x000fea0003800000 */
[----:B------:R-:W-:Y:S01]  /*1a10*/  BPT.TRAP 0x1 ;  /* 0x000000040000795c */ /* 0x000fe20000300000 */
.L_x_20:
[----:B------:R-:W-:Y:S02]  /*1a20*/  IMAD.U32 R3, RZ, RZ, UR45 ;  /* 0x0000002dff037e24 */ /* 0x000fe4000f8e00ff */
[----:B------:R-:W-:-:S03]  /*1a30*/  IMAD.U32 R0, RZ, RZ, UR48 ;  /* 0x00000030ff007e24 */ /* 0x000fc6000f8e00ff */
[----:B------:R-:W-:Y:S02]  /*1a40*/  LEA R3, R3, UR42, 0x3 ;  /* 0x0000002a03037c11 */ /* 0x000fe4000f8e18ff */
[----:B------:R-:W-:-:S04]  /*1a50*/  SHF.L.U32 R0, R0, 0x1f, RZ ;  /* 0x0000001f00007819 */ /* 0x000fc800000006ff */
[----:B------:R0:W1:Y:S01]  /*1a60*/  SYNCS.PHASECHK.TRANS64.TRYWAIT P1, [R3+URZ], R0 ;  /* 0x00000000030075a7 */ /* 0x000062000802017f */
[----:B------:R-:W-:Y:S05]  /*1a70*/  @!P0 BRA `(.L_x_21) ;  /* 0x0000000000048947 */ /* 0x000fea0003800000 */
[----:B------:R-:W-:Y:S01]  /*1a80*/  BPT.TRAP 0x1 ;  /* 0x000000040000795c */ /* 0x000fe20000300000 */
.L_x_21:
[----:B------:R-:W-:-:S05]  /*1a90*/  IMAD.U32 R4, RZ, RZ, UR46 ;  /* 0x0000002eff047e24 */ /* 0x000fca000f8e00ff */
[----:B------:R-:W-:Y:S01]  /*1aa0*/  ISETP.GE.AND P2, PT, R4, 0x1, PT ;  /* 0x000000010400780c */ /* 0x000fe20003f46270 */
[----:B-1----:R-:W-:-:S12]  /*1ab0*/  @P1 BRA `(.L_x_22) ;  /* 0x0000000000081947 */ /* 0x002fd80003800000 */
[----:B------:R-:W1:Y:S02]  /*1ac0*/  SYNCS.PHASECHK.TRANS64.TRYWAIT P1, [R3+URZ], R0 ;  /* 0x00000000030075a7 */ /* 0x000e64000802017f */
[----:B-1----:R-:W-:Y:S05]  /*1ad0*/  @!P1 BRA `(.L_x_23) ;  /* 0x0000006400a49947 */ /* 0x002fea0003800000 */
.L_x_22:
[----:B------:R-:W-:Y:S05]  /*1ae0*/  WARPSYNC.ALL ;  /* 0x0000000000007948 */ /* 0x000fea0003800000 */
[----:B------:R-:W-:Y:S01]  /*1af0*/  UIADD3 UR4, UR42, 0x180, URZ ;  /* 0x000001802a047890 */ /* 0x000fe2000fffe03f */
[----:B------:R-:W-:Y:S01]  /*1b00*/  WARPGROUP.ARRIVE ;  /* 0x00000000000079c5 */ /* 0x000fe20000000000 */
[----:B------:R-:W-:Y:S02]  /*1b10*/  UIADD3 UR5, UR42, 0x10180, URZ ;  /* 0x000101802a057890 */ /* 0x000fe4000fffe03f */
[----:B------:R-:W-:Y:S02]  /*1b20*/  USHF.R.U32.HI UR4, URZ, 0x4, UR4 ;  /* 0x000000043f047899 */ /* 0x000fe40008011604 */
[----:B------:R-:W-:-:S02]  /*1b30*/  USHF.R.U32.HI UR5, URZ, 0x4, UR5 ;  /* 0x000000043f057899 */ /* 0x000fc40008011605 */
[----:B------:R-:W-:Y:S02]  /*1b40*/  ULOP3.LUT UR4, UR4, 0x3fff, URZ, 0xc0, !UPT ;  /* 0x00003fff04047892 */ /* 0x000fe4000f8ec03f */
[----:B------:R-:W-:Y:S02]  /*1b50*/  ULOP3.LUT UR5, UR5, 0x3fff, URZ, 0xc0, !UPT ;  /* 0x00003fff05057892 */ /* 0x000fe4000f8ec03f */
[----:B------:R-:W-:Y:S02]  /*1b60*/  ULOP3.LUT UR8, UR4, 0x10000, URZ, 0xfc, !UPT ;  /* 0x0001000004087892 */ /* 0x000fe4000f8efc3f */
[----:B------:R-:W-:Y:S02]  /*1b70*/  ULOP3.LUT UR9, UR5, 0x10000, URZ, 0xfc, !UPT ;  /* 0x0001000005097892 */ /* 0x000fe4000f8efc3f */
[----:B------:R-:W-:Y:S02]  /*1b80*/  ULEA UR11, UR45, UR8, 0xa ;  /* 0x000000082d0b7291 */ /* 0x000fe4000f8e503f */
[----:B------:R-:W-:Y:S01]  /*1b90*/  ULEA UR10, UR45, UR9, 0xb ;  /* 0x000000092d0a7291 */ /* 0x000fe2000f8e583f */
[----:B------:R-:W-:Y:S01]  /*1ba0*/  UMOV UR5, 0x40000040 ;  /* 0x4000004000057882 */ /* 0x000fe20000000000 */
[----:B------:R-:W-:-:S03]  /*1bb0*/  UMOV UR7, 0x40000040 ;  /* 0x4000004000077882 */ /* 0x000fc60000000000 */
[----:B------:R-:W-:Y:S02]  /*1bc0*/  UMOV UR4, UR11 ;  /* 0x0000000b00047c82 */ /* 0x000fe40008000000 */
[----:B------:R-:W-:Y:S02]  /*1bd0*/  UMOV UR6, UR10 ;  /* 0x0000000a00067c82 */ /* 0x000fe40008000000 */
[----:B------:R-:W-:Y:S01]  /*1be0*/  HGMMA.64x128x8.F32.TF32 R24, gdesc[UR4], RZ, !UPT, gsb0 ;  /* 0x05e00000041879f0 */ /* 0x000fe2000c0028ff */
[----:B------:R-:W-:Y:S02]  /*1bf0*/  UIADD3 UR4, UR11, 0x2, URZ ;  /* 0x000000020b047890 */ /* 0x000fe4000fffe03f */
[----:B------:R-:W-:Y:S01]  /*1c00*/  UIADD3 UR6, UR10, 0x2, URZ ;  /* 0x000000020a067890 */ /* 0x000fe2000fffe03f */
[----:B------:R-:W-:Y:S01]  /*1c10*/  UMOV UR5, 0x40000040 ;  /* 0x4000004000057882 */ /* 0x000fe20000000000 */
[----:B------:R-:W-:Y:S01]  /*1c20*/  UMOV UR7, 0x40000040 ;  /* 0x4000004000077882 */ /* 0x000fe20000000000 */
[----:B------:R-:W-:-:S02]  /*1c30*/  WARPGROUP.DEPBAR.LE gsb0, 0x0 ;  /* 0x00008000000079c5 */ /* 0x000fc40000010000 */
[----:B------:R-:W-:-:S06]  /*1c40*/  WARPGROUP.ARRIVE ;  /* 0x00000000000079c5 */ /* 0x000fcc0000000000 */
[----:B------:R-:W-:Y:S01]  /*1c50*/  HGMMA.64x128x8.F32.TF32 R24, gdesc[UR4], R24, gsb0 ;  /* 0x05e00000041879f0 */ /* 0x000fe20008002818 */
[----:B------:R-:W-:Y:S02]  /*1c60*/  UIADD3 UR4, UR11, 0x4, URZ ;  /* 0x000000040b047890 */ /* 0x000fe4000fffe03f */
[----:B------:R-:W-:Y:S01]  /*1c70*/  UIADD3 UR6, UR10, 0x4, URZ ;  /* 0x000000040a067890 */ /* 0x000fe2000fffe03f */
[----:B------:R-:W-:Y:S01]  /*1c80*/  UMOV UR5, 0x40000040 ;  /* 0x4000004000057882 */ /* 0x000fe20000000000 */
[----:B------:R-:W-:Y:S01]  /*1c90*/  UMOV UR7, 0x40000040 ;  /* 0x4000004000077882 */ /* 0x000fe20000000000 */
[----:B------:R-:W-:Y:S02]  /*1ca0*/  WARPGROUP.DEPBAR.LE gsb0, 0x0 ;  /* 0x00008000000079c5 */ /* 0x000fe40000010000 */
        /* <DEDUP_REMOVED lines=36> */
[----:B------:R-:W-:Y:S03]  /*1ef0*/  HGMMA.64x128x8.F32.TF32 R24, gdesc[UR4], R24, gsb0 ;  /* 0x05e00000041879f0 */ /* 0x000fe60008002818 */
[----:B------:R-:W-:Y:S02]  /*1f00*/  WARPGROUP.DEPBAR.LE gsb0, 0x0 ;  /* 0x00008000000079c5 */ /* 0x000fe40000010000 */
[----:B------:R-:W-:Y:S05]  /*1f10*/  @!P2 BRA `(.L_x_24) ;  /* 0x000000040088a947 */ /* 0x000fea0003800000 */
[----:B------:R-:W-:Y:S01]  /*1f20*/  UIADD3 UR10, UR45, 0x1, URZ ;  /* 0x000000012d0a7890 */ /* 0x000fe2000fffe03f */
[----:B01----:R-:W-:Y:S02]  /*1f30*/  IMAD.U32 R0, RZ, RZ, UR46 ;  /* 0x0000002eff007e24 */ /* 0x003fe4000f8e00ff */
[----:B------:R-:W-:Y:S01]  /*1f40*/  IMAD.U32 R3, RZ, RZ, UR45 ;  /* 0x0000002dff037e24 */ /* 0x000fe2000f8e00ff */
[----:B------:R-:W-:-:S04]  /*1f50*/  UISETP.NE.AND UP0, UPT, UR10, 0x4, UPT ;  /* 0x000000040a00788c */ /* 0x000fc8000bf05270 */
[----:B------:R-:W-:Y:S02]  /*1f60*/  USEL UR4, URZ, 0x1, UP0 ;  /* 0x000000013f047887 */ /* 0x000fe40008000000 */
[----:B------:R-:W-:Y:S02]  /*1f70*/  USEL UR10, UR10, URZ, UP0 ;  /* 0x0000003f0a0a7287 */ /* 0x000fe40008000000 */
[----:B------:R-:W-:-:S06]  /*1f80*/  ULOP3.LUT UR4, UR48, UR4, URZ, 0x3c, !UPT ;  /* 0x0000000430047292 */ /* 0x000fcc000f8e3c3f */
[----:B------:R-:W-:-:S07]  /*1f90*/  IMAD.U32 R6, RZ, RZ, UR4 ;  /* 0x00000004ff067e24 */ /* 0x000fce000f8e00ff */
.L_x_31:
[----:B------:R-:W-:Y:S05]  /*1fa0*/  @!P0 BRA `(.L_x_25) ;  /* 0x0000000000048947 */ /* 0x000fea0003800000 */
[----:B------:R-:W-:Y:S01]  /*1fb0*/  BPT.TRAP 0x1 ;  /* 0x000000040000795c */ /* 0x000fe20000300000 */
.L_x_25:
[----:B------:R-:W-:Y:S01]  /*1fc0*/  ULEA UR4, UR10, UR42, 0x3 ;  /* 0x0000002a0a047291 */ /* 0x000fe2000f8e183f */
[----:B------:R-:W-:-:S08]  /*1fd0*/  SHF.L.U32 R4, R6, 0x1f, RZ ;  /* 0x0000001f06047819 */ /* 0x000fd000000006ff */
[----:B------:R0:W1:Y:S01]  /*1fe0*/  SYNCS.PHASECHK.TRANS64.TRYWAIT P1, [UR4], R4 ;  /* 0x00000004ff0075a7 */ /* 0x0000620008020144 */
[----:B------:R-:W-:Y:S05]  /*1ff0*/  @!P0 BRA `(.L_x_26) ;  /* 0x0000000000048947 */ /* 0x000fea0003800000 */
[----:B------:R-:W-:Y:S01]  /*2000*/  BPT.TRAP 0x1 ;  /* 0x000000040000795c */ /* 0x000fe20000300000 */
.L_x_26:
[----:B-1----:R-:W-:Y:S05]  /*2010*/  @P1 BRA `(.L_x_27) ;  /* 0x0000000000081947 */ /* 0x002fea0003800000 */
[----:B------:R-:W1:Y:S02]  /*2020*/  SYNCS.PHASECHK.TRANS64.TRYWAIT P1, [UR4], R4 ;  /* 0x00000004ff0075a7 */ /* 0x000e640008020144 */
[----:B-1----:R-:W-:Y:S05]  /*2030*/  @!P1 BRA `(.L_x_28) ;  /* 0x0000006000609947 */ /* 0x002fea0003800000 */
.L_x_27:
[----:B------:R-:W-:Y:S01]  /*2040*/  ULEA UR12, UR10, UR8, 0xa ;  /* 0x000000080a0c7291 */ /* 0x000fe2000f8e503f */
[----:B------:R-:W-:Y:S01]  /*2050*/  WARPGROUP.ARRIVE ;  /* 0x00000000000079c5 */ /* 0x000fe20000000000 */
[----:B------:R-:W-:Y:S01]  /*2060*/  ULEA UR11, UR10, UR9, 0xb ;  /* 0x000000090a0b7291 */ /* 0x000fe2000f8e583f */
[----:B------:R-:W-:Y:S01]  /*2070*/  UMOV UR5, 0x40000040 ;  /* 0x4000004000057882 */ /* 0x000fe20000000000 */
[----:B------:R-:W-:-:S03]  /*2080*/  UMOV UR7, 0x40000040 ;  /* 0x4000004000077882 */ /* 0x000fc60000000000 */
[----:B------:R-:W-:Y:S02]  /*2090*/  UMOV UR4, UR12 ;  /* 0x0000000c00047c82 */ /* 0x000fe40008000000 */
[----:B------:R-:W-:Y:S02]  /*20a0*/  UMOV UR6, UR11 ;  /* 0x0000000b00067c82 */ /* 0x000fe40008000000 */
[----:B------:R-:W-:Y:S01]  /*20b0*/  HGMMA.64x128x8.F32.TF32 R24, gdesc[UR4], R24, gsb0 ;  /* 0x05e00000041879f0 */ /* 0x000fe20008002818 */
        /* <DEDUP_REMOVED lines=51> */
[----:B------:R-:W-:Y:S01]  /*23f0*/  BPT.TRAP 0x1 ;  /* 0x000000040000795c */ /* 0x000fe20000300000 */
.L_x_29:
[----:B------:R-:W-:Y:S01]  /*2400*/  ISETP.NE.AND P1, PT, R23, RZ, PT ;  /* 0x000000ff1700720c */ /* 0x000fe20003f25270 */
[----:B------:R-:W-:-:S12]  /*2410*/  UISETP.GT.U32.AND UP0, UPT, UR40, 0x1, UPT ;  /* 0x000000012800788c */ /* 0x000fd8000bf04070 */
[----:B01----:R-:W-:-:S05]  /*2420*/  @P1 LEA R4, R3, UR42, 0x3 ;  /* 0x0000002a03041c11 */ /* 0x003fca000f8e18ff */
[----:B------:R-:W-:-:S05]  /*2430*/  @P1 VIADD R5, R4, 0x20 ;  /* 0x0000002004051836 */ /* 0x000fca0000000000 */
[----:B------:R-:W-:-:S04]  /*2440*/  @P1 PRMT R5, R22, 0x654, R5 ;  /* 0x0000065416051816 */ /* 0x000fc80000000005 */
[----:B------:R0:W-:Y:S01]  /*2450*/  @P1 SYNCS.ARRIVE.TRANS64.RED.A1T0 RZ, [R5+URZ], RZ ;  /* 0x000000ff05ff19a7 */ /* 0x0001e2000810043f */
[----:B------:R-:W-:-:S13]  /*2460*/  PLOP3.LUT P1, PT, PT, PT, UP0, 0x80, 0x0 ;  /* 0x000000000000781c */ /* 0x000fda0003f2f008 */
[----:B0-----:R-:W-:Y:S05]  /*2470*/  @P1 BRA `(.L_x_30) ;  /* 0x0000000000041947 */ /* 0x001fea0003800000 */
[----:B------:R-:W-:Y:S01]  /*2480*/  BPT.TRAP 0x1 ;  /* 0x000000040000795c */ /* 0x000fe20000300000 */
.L_x_30:
[----:B------:R-:W-:Y:S01]  /*2490*/  UIADD3 UR10, UR10, 0x1, URZ ;  /* 0x000000010a0a7890 */ /* 0x000fe2000fffe03f */
[C---:B------:R-:W-:Y:S01]  /*24a0*/  ISETP.GT.AND P2, PT, R0.reuse, 0x1, PT ;  /* 0x000000010000780c */ /* 0x040fe20003f44270 */
[----:B------:R-:W-:Y:S02]  /*24b0*/  VIADD R3, R3, 0x1 ;  /* 0x0000000103037836 */ /* 0x000fe40000000000 */
[----:B------:R-:W-:Y:S01]  /*24c0*/  UISETP.NE.AND UP0, UPT, UR10, 0x4, UPT ;  /* 0x000000040a00788c */ /* 0x000fe2000bf05270 */
[----:B------:R-:W-:Y:S02]  /*24d0*/  VIADD R0, R0, 0xffffffff ;  /* 0xffffffff00007836 */ /* 0x000fe40000000000 */
[C---:B------:R-:W-:Y:S01]  /*24e0*/  ISETP.NE.AND P1, PT, R3.reuse, 0x4, PT ;  /* 0x000000040300780c */ /* 0x040fe20003f25270 */
[----:B------:R-:W-:Y:S02]  /*24f0*/  USEL UR4, URZ, 0x1, UP0 ;  /* 0x000000013f047887 */ /* 0x000fe40008000000 */
[----:B------:R-:W-:Y:S01]  /*2500*/  USEL UR10, UR10, URZ, UP0 ;  /* 0x0000003f0a0a7287 */ /* 0x000fe20008000000 */
[----:B------:R-:W-:-:S03]  /*2510*/  SEL R3, R3, RZ, P1 ;  /* 0x000000ff03037207 */ /* 0x000fc60000800000 */
[----:B------:R-:W-:Y:S01]  /*2520*/  LOP3.LUT R6, R6, UR4, RZ, 0x3c, !PT ;  /* 0x0000000406067c12 */ /* 0x000fe2000f8e3cff */
[----:B------:R-:W-:Y:S07]  /*2530*/  @P2 BRA `(.L_x_31) ;  /* 0xfffffff800982947 */ /* 0x000fee000383ffff */
.L_x_24:
[----:B01----:R-:W0:Y:S01]  /*2540*/  LDC R0, c[0x0][0x28c] ;  /* 0x0000a300ff007b82 */ /* 0x003e220000000800 */
[----:B------:R1:W-:Y:S01]  /*2550*/  SYNCS.ARRIVE.TRANS64.A1T0 RZ, [R101+UR50], RZ ;  /* 0x000000ff65ff79a7 */ /* 0x0003e20008100032 */
[----:B0-----:R-:W-:-:S13]  /*2560*/  ISETP.GE.AND P1, PT, R0, 0x1, PT ;  /* 0x000000010000780c */ /* 0x001fda0003f26270 */
[----:B-1----:R-:W-:Y:S05]  /*2570*/  @!P1 BRA `(.L_x_32) ;  /* 0x0000000000409947 */ /* 0x002fea0003800000 */
[----:B------:R-:W-:Y:S05]  /*2580*/  @!P0 BRA `(.L_x_33) ;  /* 0x0000000000048947 */ /* 0x000fea0003800000 */
[----:B------:R-:W-:Y:S01]  /*2590*/  BPT.TRAP 0x1 ;  /* 0x000000040000795c */ /* 0x000fe20000300000 */
.L_x_33:
[----:B------:R-:W-:Y:S01]  /*25a0*/  ISETP.NE.AND P0, PT, R23, RZ, PT ;  /* 0x000000ff1700720c */ /* 0x000fe20003f05270 */
[----:B------:R-:W-:-:S12]  /*25b0*/  IMAD.U32 R3, RZ, RZ, UR42 ;  /* 0x0000002aff037e24 */ /* 0x000fd8000f8e00ff */
[----:B------:R-:W-:-:S05]  /*25c0*/  VOTEU.ANY UP0, P0 ;  /* 0x00000000003f7886 */ /* 0x000fca0000000100 */
[----:B------:R-:W-:Y:S02]  /*25d0*/  @UP0 UIADD3 UR4, UR46, UR45, URZ ;  /* 0x0000002d2e040290 */ /* 0x000fe4000fffe03f */
[----:B------:R-:W-:-:S04]  /*25e0*/  UISETP.GT.U32.AND UP0, UPT, UR40, 0x1, UPT ;  /* 0x000000012800788c */ /* 0x000fc8000bf04070 */
[----:B------:R-:W-:-:S04]  /*25f0*/  IMAD.U32 R0, RZ, RZ, UR4 ;  /* 0x00000004ff007e24 */ /* 0x000fc8000f8e00ff */
[----:B------:R-:W-:-:S05]  /*2600*/  @P0 IMAD.SHL.U32 R0, R0, 0x8, RZ ;  /* 0x0000000800000824 */ /* 0x000fca00078e00ff */
[----:B------:R-:W-:-:S04]  /*2610*/  @P0 LOP3.LUT R0, R0, 0x18, RZ, 0xc0, !PT ;  /* 0x0000001800000812 */ /* 0x000fc800078ec0ff */
[----:B------:R-:W-:-:S04]  /*2620*/  @P0 IADD3 R3, R3, 0x20, R0 ;  /* 0x0000002003030810 */ /* 0x000fc80007ffe000 */
[----:B------:R-:W-:-:S04]  /*2630*/  @P0 PRMT R3, R22, 0x654, R3 ;  /* 0x0000065416030816 */ /* 0x000fc80000000003 */
[----:B------:R0:W-:Y:S01]  /*2640*/  @P0 SYNCS.ARRIVE.TRANS64.RED.A1T0 RZ, [R3+URZ], RZ ;  /* 0x000000ff03ff09a7 */ /* 0x0001e2000810043f */
[----:B------:R-:W-:-:S13]  /*2650*/  PLOP3.LUT P0, PT, PT, PT, UP0, 0x80, 0x0 ;  /* 0x000000000000781c */ /* 0x000fda0003f0f008 */
[----:B0-----:R-:W-:Y:S05]  /*2660*/  @P0 BRA `(.L_x_32) ;  /* 0x0000000000040947 */ /* 0x001fea0003800000 */
[----:B------:R-:W-:Y:S01]  /*2670*/  BPT.TRAP 0x1 ;  /* 0x000000040000795c */ /* 0x000fe20000300000 */
.L_x_32:
[----:B------:R-:W-:Y:S02]  /*2680*/  SHF.L.U32 R0, R100, 0x1f, RZ ;  /* 0x0000001f64007819 */ /* 0x000fe400000006ff */
[----:B------:R-:W-:Y:S02]  /*2690*/  SHF.R.S32.HI R9, RZ, 0x1f, R19 ;  /* 0x0000001fff097819 */ /* 0x000fe40000011413 */
[----:B------:R-:W0:Y:S02]  /*26a0*/  SYNCS.PHASECHK.TRANS64.TRYWAIT P0, [R97+URZ+0x8], R0 ;  /* 0x00000800610075a7 */ /* 0x000e24000800017f */
[----:B0-----:R-:W-:Y:S05]  /*26b0*/  @!P0 BRA `(.L_x_34) ;  /* 0x0000005800d88947 */ /* 0x001fea0003800000 */
.L_x_188:
[----:B------:R-:W-:Y:S01]  /*26c0*/  ULDC.64 UR4, c[0x0][0x5d0] ;  /* 0x0001740000047ab9 */ /* 0x000fe20000000a00 */
[----:B------:R-:W-:Y:S01]  /*26d0*/  ULDC UR6, c[0x0][0x284] ;  /* 0x0000a10000067ab9 */ /* 0x000fe20000000800 */
[----:B0-----:R-:W-:Y:S02]  /*26e0*/  IMAD R0, R9, UR4, RZ ;  /* 0x0000000409007c24 */ /* 0x001fe4000f8e02ff */
[----:B------:R-:W-:Y:S02]  /*26f0*/  IMAD.SHL.U32 R10, R2, 0x80, RZ ;  /* 0x00000080020a7824 */ /* 0x000fe400078e00ff */
[C---:B------:R-:W-:Y:S02]  /*2700*/  IMAD R5, R19.reuse, UR5, R0 ;  /* 0x0000000513057c24 */ /* 0x040fe4000f8e0200 */
[----:B------:R-:W-:Y:S01]  /*2710*/  IMAD.SHL.U32 R0, R18, 0x40, RZ ;  /* 0x0000004012007824 */ /* 0x000fe200078e00ff */
[----:B------:R-:W-:Y:S01]  /*2720*/  SHF.R.S32.HI R11, RZ, 0x1f, R10 ;  /* 0x0000001fff0b7819 */ /* 0x000fe2000001140a */
[----:B------:R-:W-:Y:S01]  /*2730*/  IMAD.WIDE.U32 R2, R19, UR4, R92 ;  /* 0x0000000413027c25 */ /* 0x000fe2000f8e005c */
[----:B------:R-:W-:-:S02]  /*2740*/  ULDC.64 UR4, c[0x0][0x5c8] ;  /* 0x0001720000047ab9 */ /* 0x000fc40000000a00 */
[----:B------:R-:W-:Y:S01]  /*2750*/  ISETP.GE.AND P0, PT, R0, UR6, PT ;  /* 0x0000000600007c0c */ /* 0x000fe2000bf06270 */
[----:B------:R-:W-:Y:S01]  /*2760*/  ULDC UR6, c[0x0][0x288] ;  /* 0x0000a20000067ab9 */ /* 0x000fe20000000800 */
[----:B------:R-:W-:Y:S01]  /*2770*/  IADD3 R2, P1, R10, R2, RZ ;  /* 0x000000020a027210 */ /* 0x000fe20007f3e0ff */
[----:B------:R-:W-:Y:S01]  /*2780*/  IMAD.WIDE R20, R18, 0x40, R90 ;  /* 0x0000004012147825 */ /* 0x000fe200078e025a */
[----:B------:R-:W-:Y:S02]  /*2790*/  ISETP.GE.OR P0, PT, R10, UR6, P0 ;  /* 0x000000060a007c0c */ /* 0x000fe40008706670 */
[----:B------:R-:W-:Y:S01]  /*27a0*/  IADD3.X R3, R11, R3, R5, P1, !PT ;  /* 0x000000030b037210 */ /* 0x000fe20000ffe405 */
[----:B------:R-:W-:-:S04]  /*27b0*/  IMAD R7, R21, UR4, RZ ;  /* 0x0000000415077c24 */ /* 0x000fc8000f8e02ff */
[C---:B------:R-:W-:Y:S02]  /*27c0*/  IMAD R7, R20.reuse, UR5, R7 ;  /* 0x0000000514077c24 */ /* 0x040fe4000f8e0207 */
[----:B------:R-:W-:-:S04]  /*27d0*/  IMAD.WIDE.U32 R102, R20, UR4, R2 ;  /* 0x0000000414667c25 */ /* 0x000fc8000f8e0002 */
[----:B------:R-:W-:Y:S05]  /*27e0*/  @P0 BRA `(.L_x_35) ;  /* 0x0000003c00d80947 */ /* 0x000fea0003800000 */
[----:B-----5:R-:W-:Y:S01]  /*27f0*/  FSETP.NEU.AND P1, PT, R89, RZ, PT ;  /* 0x000000ff5900720b */ /* 0x020fe20003f2d000 */
[----:B------:R-:W-:Y:S01]  /*2800*/  IMAD.IADD R14, R96, 0x1, -R10 ;  /* 0x00000001600e7824 */ /* 0x000fe200078e0a0a */
[----:B------:R-:W-:Y:S01]  /*2810*/  BSSY B0, `(.L_x_35) ;  /* 0x00003f3000007945 */ /* 0x000fe20003800000 */
[----:B------:R-:W-:Y:S02]  /*2820*/  IMAD.IADD R0, R99, 0x1, -R0 ;  /* 0x0000000163007824 */ /* 0x000fe400078e0a00 */
[----:B------:R-:W-:Y:S01]  /*2830*/  IMAD.IADD R7, R103, 0x1, R7 ;  /* 0x0000000167077824 */ /* 0x000fe200078e0207 */
[----:B------:R-:W-:-:S04]  /*2840*/  ISETP.GT.AND P0, PT, R14, RZ, PT ;  /* 0x000000ff0e00720c */ /* 0x000fc80003f04270 */
[----:B------:R-:W-:-:S03]  /*2850*/  ISETP.GT.AND P2, PT, R0, RZ, P0 ;  /* 0x000000ff0000720c */ /* 0x000fc60000744270 */
[----:B------:R-:W-:Y:S10]  /*2860*/  @!P1 BRA `(.L_x_36) ;  /* 0x0000002c001c9947 */ /* 0x000ff40003800000 */
[----:B------:R-:W0:Y:S01]  /*2870*/  LDC.64 R104, c[0x0][0x5b8] ;  /* 0x00016e00ff687b82 */ /* 0x000e220000000a00 */
[----:B------:R-:W-:-:S07]  /*2880*/  ULDC.64 UR4, c[0x0][0x5c0] ;  /* 0x0001700000047ab9 */ /* 0x000fce0000000a00 */
[----:B------:R-:W1:Y:S08]  /*2890*/  LDC.64 R106, c[0x0][0x5b0] ;  /* 0x00016c00ff6a7b82 */ /* 0x000e700000000a00 */
[----:B------:R-:W2:Y:S01]  /*28a0*/  LDC.64 R108, c[0x0][0x5a8] ;  /* 0x00016a00ff6c7b82 */ /* 0x000ea20000000a00 */
[-C--:B0-----:R-:W-:Y:S02]  /*28b0*/  IMAD R4, R9, R104.reuse, RZ ;  /* 0x0000006809047224 */ /* 0x081fe400078e02ff */
[----:B------:R-:W-:-:S04]  /*28c0*/  IMAD.WIDE.U32 R2, R19, R104, R92 ;  /* 0x0000006813027225 */ /* 0x000fc800078e005c */
[----:B------:R-:W-:Y:S01]  /*28d0*/  IMAD R103, R19, R105, R4 ;  /* 0x0000006913677224 */ /* 0x000fe200078e0204 */
[----:B------:R-:W-:Y:S01]  /*28e0*/  IADD3 R4, P1, R10, R2, RZ ;  /* 0x000000020a047210 */ /* 0x000fe20007f3e0ff */
[----:B-1----:R-:W-:-:S03]  /*28f0*/  IMAD R2, R21, R106, RZ ;  /* 0x0000006a15027224 */ /* 0x002fc600078e02ff */
[----:B------:R-:W-:Y:S01]  /*2900*/  IADD3.X R5, R11, R3, R103, P1, !PT ;  /* 0x000000030b057210 */ /* 0x000fe20000ffe467 */
[C---:B------:R-:W-:Y:S02]  /*2910*/  IMAD R21, R20.reuse, R107, R2 ;  /* 0x0000006b14157224 */ /* 0x040fe400078e0202 */
[----:B------:R-:W-:-:S04]  /*2920*/  IMAD.WIDE.U32 R2, R20, R106, R4 ;  /* 0x0000006a14027225 */ /* 0x000fc800078e0004 */
[----:B------:R-:W-:Y:S01]  /*2930*/  IMAD.IADD R3, R3, 0x1, R21 ;  /* 0x0000000103037824 */ /* 0x000fe200078e0215 */
[----:B--2---:R-:W-:-:S04]  /*2940*/  LEA R8, P1, R2, R108, 0x2 ;  /* 0x0000006c02087211 */ /* 0x004fc800078210ff */
[----:B------:R-:W-:-:S05]  /*2950*/  LEA.HI.X R9, R2, R109, R3, 0x2, P1 ;  /* 0x0000006d02097211 */ /* 0x000fca00008f1403 */
[----:B------:R0:W2:Y:S01]  /*2960*/  @P2 LDG.E.LTC128B R15, desc[UR54][R8.64] ;  /* 0x00000036080f2981 */ /* 0x0000a2000c1e1920 */
[----:B------:R-:W-:Y:S01]  /*2970*/  IMAD.WIDE.U32 R2, R20, R106, R10 ;  /* 0x0000006a14027225 */ /* 0x000fe200078e000a */
[----:B------:R-:W-:Y:S01]  /*2980*/  LEA R6, P3, R102, UR4, 0x2 ;  /* 0x0000000466067c11 */ /* 0x000fe2000f8610ff */
[----:B------:R-:W-:Y:S01]  /*2990*/  BSSY B1, `(.L_x_37) ;  /* 0x0000014000017945 */ /* 0x000fe20003800000 */
[----:B------:R-:W-:Y:S02]  /*29a0*/  IADD3 R12, P1, R92, R2, RZ ;  /* 0x000000025c0c7210 */ /* 0x000fe40007f3e0ff */
[----:B------:R-:W-:Y:S02]  /*29b0*/  LEA.HI.X R7, R102, UR5, R7, 0x2, P3 ;  /* 0x0000000566077c11 */ /* 0x000fe400098f1407 */
[----:B------:R-:W-:Y:S01]  /*29c0*/  IADD3.X R13, R93, R21, R3, P1, !PT ;  /* 0x000000155d0d7210 */ /* 0x000fe20000ffe403 */
[----:B0-----:R-:W-:Y:S01]  /*29d0*/  IMAD.SHL.U32 R8, R106, 0x8, RZ ;  /* 0x000000086a087824 */ /* 0x001fe200078e00ff */
[----:B------:R-:W-:-:S02]  /*29e0*/  ISETP.GT.AND P1, PT, R14, 0x1, PT ;  /* 0x000000010e00780c */ /* 0x000fc40003f24270 */
[----:B------:R-:W-:Y:S01]  /*29f0*/  SHF.L.U64.HI R9, R106, 0x3, R107 ;  /* 0x000000036a097819 */ /* 0x000fe2000001026b */
[----:B------:R-:W-:Y:S01]  /*2a00*/  IMAD.WIDE.U32 R12, R19, R104, R12 ;  /* 0x00000068130c7225 */ /* 0x000fe200078e000c */
[----:B------:R-:W-:-:S03]  /*2a10*/  ISETP.GT.AND P3, PT, R0, RZ, P1 ;  /* 0x000000ff0000720c */ /* 0x000fc60000f64270 */
[----:B------:R-:W-:Y:S01]  /*2a20*/  IMAD.WIDE.U32 R8, R20, R106, R8 ;  /* 0x0000006a14087225 */ /* 0x000fe200078e0008 */
[----:B--2---:R-:W-:-:S05]  /*2a30*/  LOP3.LUT R2, R15, 0xffffe000, RZ, 0xc0, !PT ;  /* 0xffffe0000f027812 */ /* 0x004fca00078ec0ff */
[----:B------:R-:W-:Y:S01]  /*2a40*/  FMUL R3, R2, R89 ;  /* 0x0000005902037220 */ /* 0x000fe20000400000 */
[----:B------:R-:W-:-:S03]  /*2a50*/  LEA R2, P4, R12, R108, 0x2 ;  /* 0x0000006c0c027211 */ /* 0x000fc600078810ff */
[----:B------:R-:W-:Y:S01]  /*2a60*/  FFMA R105, R24, R88, R3 ;  /* 0x0000005818697223 */ /* 0x000fe20000000003 */
[----:B------:R-:W-:-:S04]  /*2a70*/  IMAD.IADD R3, R103, 0x1, R13 ;  /* 0x0000000167037824 */ /* 0x000fc800078e020d */
[----:B------:R-:W-:Y:S02]  /*2a80*/  F2FP.TF32.F32.PACK_B R105, R105 ;  /* 0x00000069ff69723e */ /* 0x000fe400024050ff */
[----:B------:R-:W-:-:S03]  /*2a90*/  LEA.HI.X R3, R12, R109, R3, 0x2, P4 ;  /* 0x0000006d0c037211 */ /* 0x000fc600020f1403 */
[----:B------:R0:W-:Y:S01]  /*2aa0*/  @P2 STG.E desc[UR54][R6.64], R105 ;  /* 0x0000006906002986 */ /* 0x0001e2000c101936 */
[----:B------:R-:W-:Y:S05]  /*2ab0*/  @!P3 BRA `(.L_x_38) ;  /* 0x000000000004b947 */ /* 0x000fea0003800000 */
[----:B------:R1:W5:Y:S02]  /*2ac0*/  LDG.E.LTC128B R15, desc[UR54][R2.64+0x4] ;  /* 0x00000436020f7981 */ /* 0x000364000c1e1920 */
.L_x_38:
[----:B------:R-:W-:Y:S05]  /*2ad0*/  BSYNC B1 ;  /* 0x0000000000017941 */ /* 0x000fea0003800000 */
.L_x_37:
[----:B-----5:R-:W-:Y:S01]  /*2ae0*/  LOP3.LUT R12, R15, 0xffffe000, RZ, 0xc0, !PT ;  /* 0xffffe0000f0c7812 */ /* 0x020fe200078ec0ff */
[----:B------:R-:W-:Y:S01]  /*2af0*/  IMAD.IADD R21, R21, 0x1, R9 ;  /* 0x0000000115157824 */ /* 0x000fe200078e0209 */
[----:B------:R-:W-:Y:S02]  /*2b00*/  IADD3 R4, P2, R4, R8, RZ ;  /* 0x0000000804047210 */ /* 0x000fe40007f5e0ff */
[----:B------:R-:W-:Y:S01]  /*2b10*/  ISETP.GT.AND P0, PT, R0, 0x8, P0 ;  /* 0x000000080000780c */ /* 0x000fe20000704270 */
[----:B------:R-:W-:Y:S02]  /*2b20*/  FMUL R12, R12, R89 ;  /* 0x000000590c0c7220 */ /* 0x000fe40000400000 */
[----:B------:R-:W-:Y:S02]  /*2b30*/  IMAD.X R5, R21, 0x1, R5, P2 ;  /* 0x0000000115057824 */ /* 0x000fe400010e0605 */
[----:B------:R-:W-:Y:S01]  /*2b40*/  FFMA R25, R25, R88, R12 ;  /* 0x0000005819197223 */ /* 0x000fe2000000000c */
[----:B------:R-:W-:-:S04]  /*2b50*/  LEA R12, P2, R4, R108, 0x2 ;  /* 0x0000006c040c7211 */ /* 0x000fc800078410ff */
[----:B------:R-:W-:Y:S01]  /*2b60*/  LEA.HI.X R13, R4, R109, R5, 0x2, P2 ;  /* 0x0000006d040d7211 */ /* 0x000fe200010f1405 */
[----:B------:R-:W-:Y:S01]  /*2b70*/  @P3 IMAD.MOV.U32 R4, RZ, RZ, R6 ;  /* 0x000000ffff043224 */ /* 0x000fe200078e0006 */
[----:B------:R-:W-:Y:S01]  /*2b80*/  F2FP.TF32.F32.PACK_B R25, R25 ;  /* 0x00000019ff19723e */ /* 0x000fe200024050ff */
[----:B------:R-:W-:-:S05]  /*2b90*/  @P3 IMAD.MOV.U32 R5, RZ, RZ, R7 ;  /* 0x000000ffff053224 */ /* 0x000fca00078e0007 */
[----:B------:R2:W-:Y:S04]  /*2ba0*/  @P3 STG.E desc[UR54][R4.64+0x4], R25 ;  /* 0x0000041904003986 */ /* 0x0005e8000c101936 */
[----:B------:R-:W3:Y:S01]  /*2bb0*/  @P0 LDG.E.LTC128B R15, desc[UR54][R12.64] ;  /* 0x000000360c0f0981 */ /* 0x000ee2000c1e1920 */
[----:B------:R-:W-:Y:S01]  /*2bc0*/  IADD3 R10, P2, P3, R92, R8, R10 ;  /* 0x000000085c0a7210 */ /* 0x000fe20007b5e00a */
[----:B------:R-:W-:Y:S01]  /*2bd0*/  BSSY B1, `(.L_x_39) ;  /* 0x0000011000017945 */ /* 0x000fe20003800000 */
[----:B------:R-:W-:Y:S02]  /*2be0*/  ISETP.GT.AND P1, PT, R0, 0x8, P1 ;  /* 0x000000080000780c */ /* 0x000fe40000f24270 */
[----:B------:R-:W-:-:S03]  /*2bf0*/  IADD3.X R11, R93, R21, R11, P2, P3 ;  /* 0x000000155d0b7210 */ /* 0x000fc600017e640b */
[----:B------:R-:W-:Y:S01]  /*2c00*/  IMAD.WIDE.U32 R10, R19, R104, R10 ;  /* 0x00000068130a7225 */ /* 0x000fe200078e000a */
[----:B------:R-:W-:-:S03]  /*2c10*/  SHF.L.U64.HI R19, R95, 0x2, R94 ;  /* 0x000000025f137819 */ /* 0x000fc6000001025e */
[----:B------:R-:W-:Y:S01]  /*2c20*/  IMAD.IADD R11, R103, 0x1, R11 ;  /* 0x00000001670b7824 */ /* 0x000fe200078e020b */
[----:B--2---:R-:W-:-:S04]  /*2c30*/  LEA R4, P3, R10, R108, 0x2 ;  /* 0x0000006c0a047211 */ /* 0x004fc800078610ff */
[----:B------:R-:W-:Y:S02]  /*2c40*/  LEA.HI.X R5, R10, R109, R11, 0x2, P3 ;  /* 0x0000006d0a057211 */ /* 0x000fe400018f140b */
[----:B---3--:R-:W-:-:S05]  /*2c50*/  LOP3.LUT R8, R15, 0xffffe000, RZ, 0xc0, !PT ;  /* 0xffffe0000f087812 */ /* 0x008fca00078ec0ff */
[----:B------:R-:W-:Y:S01]  /*2c60*/  FMUL R9, R8, R89 ;  /* 0x0000005908097220 */ /* 0x000fe20000400000 */
[----:B------:R-:W-:-:S03]  /*2c70*/  LEA R8, P2, R95, R6, 0x2 ;  /* 0x000000065f087211 */ /* 0x000fc600078410ff */
[----:B------:R-:W-:Y:S02]  /*2c80*/  FFMA R21, R26, R88, R9 ;  /* 0x000000581a157223 */ /* 0x000fe40000000009 */
[----:B------:R-:W-:-:S03]  /*2c90*/  IMAD.X R9, R19, 0x1, R7, P2 ;  /* 0x0000000113097824 */ /* 0x000fc600010e0607 */
[----:B------:R-:W-:-:S05]  /*2ca0*/  F2FP.TF32.F32.PACK_B R21, R21 ;  /* 0x00000015ff15723e */ /* 0x000fca00024050ff */
[----:B------:R2:W-:Y:S01]  /*2cb0*/  @P0 STG.E desc[UR54][R8.64], R21 ;  /* 0x0000001508000986 */ /* 0x0005e2000c101936 */
[----:B------:R-:W-:Y:S05]  /*2cc0*/  @!P1 BRA `(.L_x_40) ;  /* 0x0000000000049947 */ /* 0x000fea0003800000 */
[----:B------:R3:W5:Y:S02]  /*2cd0*/  LDG.E.LTC128B R15, desc[UR54][R4.64+0x4] ;  /* 0x00000436040f7981 */ /* 0x000764000c1e1920 */
.L_x_40:
[----:B------:R-:W-:Y:S05]  /*2ce0*/  BSYNC B1 ;  /* 0x0000000000017941 */ /* 0x000fea0003800000 */
.L_x_39:
[----:B-----5:R-:W-:Y:S01]  /*2cf0*/  LOP3.LUT R10, R15, 0xffffe000, RZ, 0xc0, !PT ;  /* 0xffffe0000f0a7812 */ /* 0x020fe200078ec0ff */
[----:B------:R-:W-:Y:S01]  /*2d00*/  BSSY B1, `(.L_x_41) ;  /* 0x0000009000017945 */ /* 0x000fe20003800000 */
[----:B------:R-:W-:-:S03]  /*2d10*/  ISETP.GT.AND P0, PT, R14, 0x8, PT ;  /* 0x000000080e00780c */ /* 0x000fc60003f04270 */
[----:B------:R-:W-:Y:S01]  /*2d20*/  FMUL R10, R10, R89 ;  /* 0x000000590a0a7220 */ /* 0x000fe20000400000 */
[----:B------:R-:W-:-:S03]  /*2d30*/  ISETP.GT.AND P2, PT, R0, RZ, P0 ;  /* 0x000000ff0000720c */ /* 0x000fc60000744270 */
[----:B------:R-:W-:-:S05]  /*2d40*/  FFMA R27, R27, R88, R10 ;  /* 0x000000581b1b7223 */ /* 0x000fca000000000a */
[----:B------:R-:W-:-:S05]  /*2d50*/  F2FP.TF32.F32.PACK_B R27, R27 ;  /* 0x0000001bff1b723e */ /* 0x000fca00024050ff */
[----:B------:R4:W-:Y:S01]  /*2d60*/  @P1 STG.E desc[UR54][R8.64+0x4], R27 ;  /* 0x0000041b08001986 */ /* 0x0009e2000c101936 */
[----:B------:R-:W-:Y:S05]  /*2d70*/  @!P2 BRA `(.L_x_42) ;  /* 0x000000000004a947 */ /* 0x000fea0003800000 */
[----:B------:R0:W5:Y:S02]  /*2d80*/  LDG.E.LTC128B R15, desc[UR54][R2.64+0x20] ;  /* 0x00002036020f7981 */ /* 0x000164000c1e1920 */
.L_x_42:
[----:B------:R-:W-:Y:S05]  /*2d90*/  BSYNC B1 ;  /* 0x0000000000017941 */ /* 0x000fea0003800000 */
.L_x_41:
        /* <DEDUP_REMOVED lines=10> */
.L_x_44:
[----:B------:R-:W-:Y:S05]  /*2e40*/  BSYNC B1 ;  /* 0x0000000000017941 */ /* 0x000fea0003800000 */
.L_x_43:
[----:B-----5:R-:W-:Y:S01]  /*2e50*/  LOP3.LUT R10, R15, 0xffffe000, RZ, 0xc0, !PT ;  /* 0xffffe0000f0a7812 */ /* 0x020fe200078ec0ff */
[----:B------:R-:W-:Y:S01]  /*2e60*/  BSSY B1, `(.L_x_45) ;  /* 0x0000008000017945 */ /* 0x000fe20003800000 */
[----:B------:R-:W-:-:S03]  /*2e70*/  ISETP.GT.AND P0, PT, R0, 0x8, P0 ;  /* 0x000000080000780c */ /* 0x000fc60000704270 */
[----:B------:R-:W-:-:S04]  /*2e80*/  FMUL R10, R10, R89 ;  /* 0x000000590a0a7220 */ /* 0x000fc80000400000 */
[----:B------:R-:W-:-:S05]  /*2e90*/  FFMA R29, R29, R88, R10 ;  /* 0x000000581d1d7223 */ /* 0x000fca000000000a */
[----:B------:R-:W-:-:S05]  /*2ea0*/  F2FP.TF32.F32.PACK_B R29, R29 ;  /* 0x0000001dff1d723e */ /* 0x000fca00024050ff */
[----:B------:R0:W-:Y:S01]  /*2eb0*/  @P3 STG.E desc[UR54][R6.64+0x24], R29 ;  /* 0x0000241d06003986 */ /* 0x0001e2000c101936 */
[----:B------:R-:W-:Y:S05]  /*2ec0*/  @!P0 BRA `(.L_x_46) ;  /* 0x0000000000048947 */ /* 0x000fea0003800000 */
[----:B------:R0:W5:Y:S02]  /*2ed0*/  LDG.E.LTC128B R15, desc[UR54][R4.64+0x20] ;  /* 0x00002036040f7981 */ /* 0x000164000c1e1920 */
.L_x_46:
[----:B------:R-:W-:Y:S05]  /*2ee0*/  BSYNC B1 ;  /* 0x0000000000017941 */ /* 0x000fea0003800000 */
.L_x_45:
[----:B-----5:R-:W-:Y:S01]  /*2ef0*/  LOP3.LUT R10, R15, 0xffffe000, RZ, 0xc0, !PT ;  /* 0xffffe0000f0a7812 */ /* 0x020fe200078ec0ff */
[----:B------:R-:W-:Y:S01]  /*2f00*/  BSSY B1, `(.L_x_47) ;  /* 0x0000008000017945 */ /* 0x000fe20003800000 */
[----:B------:R-:W-:-:S03]  /*2f10*/  ISETP.GT.AND P1, PT, R0, 0x8, P1 ;  /* 0x000000080000780c */ /* 0x000fc60000f24270 */
[----:B0-----:R-:W-:-:S04]  /*2f20*/  FMUL R11, R10, R89 ;  /* 0x000000590a0b7220 */ /* 0x001fc80000400000 */
[----:B------:R-:W-:-:S05]  /*2f30*/  FFMA R11, R30, R88, R11 ;  /* 0x000000581e0b7223 */ /* 0x000fca000000000b */
[----:B------:R-:W-:-:S05]  /*2f40*/  F2FP.TF32.F32.PACK_B R11, R11 ;  /* 0x0000000bff0b723e */ /* 0x000fca00024050ff */
[----:B------:R0:W-:Y:S01]  /*2f50*/  @P0 STG.E desc[UR54][R8.64+0x20], R11 ;  /* 0x0000200b08000986 */ /* 0x0001e2000c101936 */
[----:B------:R-:W-:Y:S05]  /*2f60*/  @!P1 BRA `(.L_x_48) ;  /* 0x0000000000049947 */ /* 0x000fea0003800000 */
[----:B------:R0:W5:Y:S02]  /*2f70*/  LDG.E.LTC128B R15, desc[UR54][R4.64+0x24] ;  /* 0x00002436040f7981 */ /* 0x000164000c1e1920 */
.L_x_48:
[----:B------:R-:W-:Y:S05]  /*2f80*/  BSYNC B1 ;  /* 0x0000000000017941 */ /* 0x000fea0003800000 */
.L_x_47:
        /* <DEDUP_REMOVED lines=10> */
.L_x_50:
[----:B------:R-:W-:Y:S05]  /*3030*/  BSYNC B1 ;  /* 0x0000000000017941 */ /* 0x000fea0003800000 */
.L_x_49:
[----:B-----5:R-:W-:Y:S01]  /*3040*/  LOP3.LUT R10, R15, 0xffffe000, RZ, 0xc0, !PT ;  /* 0xffffe0000f0a7812 */ /* 0x020fe200078ec0ff */
[----:B------:R-:W-:Y:S01]  /*3050*/  BSSY B1, `(.L_x_51) ;  /* 0x0000009000017945 */ /* 0x000fe20003800000 */
[----:B------:R-:W-:-:S03]  /*3060*/  ISETP.GT.AND P1, PT, R14, 0x11, PT ;  /* 0x000000110e00780c */ /* 0x000fc60003f24270 */
[----:B0-----:R-:W-:Y:S01]  /*3070*/  FMUL R11, R10, R89 ;  /* 0x000000590a0b7220 */ /* 0x001fe20000400000 */
[----:B------:R-:W-:-:S03]  /*3080*/  ISETP.GT.AND P3, PT, R0, RZ, P1 ;  /* 0x000000ff0000720c */ /* 0x000fc60000f64270 */
[----:B------:R-:W-:-:S05]  /*3090*/  FFMA R11, R32, R88, R11 ;  /* 0x00000058200b7223 */ /* 0x000fca000000000b */
[----:B------:R-:W-:-:S05]  /*30a0*/  F2FP.TF32.F32.PACK_B R11, R11 ;  /* 0x0000000bff0b723e */ /* 0x000fca00024050ff */
[----:B------:R0:W-:Y:S01]  /*30b0*/  @P2 STG.E desc[UR54][R6.64+0x40], R11 ;  /* 0x0000400b06002986 */ /* 0x0001e2000c101936 */
[----:B------:R-:W-:Y:S05]  /*30c0*/  @!P3 BRA `(.L_x_52) ;  /* 0x000000000004b947 */ /* 0x000fea0003800000 */
[----:B------:R0:W5:Y:S02]  /*30d0*/  LDG.E.LTC128B R15, desc[UR54][R2.64+0x44] ;  /* 0x00004436020f7981 */ /* 0x000164000c1e1920 */
.L_x_52:
[----:B------:R-:W-:Y:S05]  /*30e0*/  BSYNC B1 ;  /* 0x0000000000017941 */ /* 0x000fea0003800000 */
.L_x_51:
        /* <DEDUP_REMOVED lines=9> */
.L_x_54:
[----:B------:R-:W-:Y:S05]  /*3180*/  BSYNC B1 ;  /* 0x0000000000017941 */ /* 0x000fea0003800000 */
.L_x_53:
        /* <DEDUP_REMOVED lines=9> */
.L_x_56:
[----:B------:R-:W-:Y:S05]  /*3220*/  BSYNC B1 ;  /* 0x0000000000017941 */ /* 0x000fea0003800000 */
.L_x_55:
        /* <DEDUP_REMOVED lines=10> */
.L_x_58:
[----:B------:R-:W-:Y:S05]  /*32d0*/  BSYNC B1 ;  /* 0x0000000000017941 */ /* 0x000fea0003800000 */
.L_x_57:
        /* <DEDUP_REMOVED lines=10> */
.L_x_60:
[----:B------:R-:W-:Y:S05]  /*3380*/  BSYNC B1 ;  /* 0x0000000000017941 */ /* 0x000fea0003800000 */
.L_x_59:
        /* <DEDUP_REMOVED lines=9> */
.L_x_62:
[----:B------:R-:W-:Y:S05]  /*3420*/  BSYNC B1 ;  /* 0x0000000000017941 */ /* 0x000fea0003800000 */
.L_x_61:
        /* <DEDUP_REMOVED lines=9> */
.L_x_64:
[----:B------:R-:W-:Y:S05]  /*34c0*/  BSYNC B1 ;  /* 0x0000000000017941 */ /* 0x000fea0003800000 */
.L_x_63:
        /* <DEDUP_REMOVED lines=10> */
.L_x_66:
[----:B------:R-:W-:Y:S05]  /*3570*/  BSYNC B1 ;  /* 0x0000000000017941 */ /* 0x000fea0003800000 */
.L_x_65:
        /* <DEDUP_REMOVED lines=10> */
.L_x_68:
[----:B------:R-:W-:Y:S05]  /*3620*/  BSYNC B1 ;  /* 0x0000000000017941 */ /* 0x000fea0003800000 */
.L_x_67:
        /* <DEDUP_REMOVED lines=9> */
.L_x_70:
[----:B------:R-:W-:Y:S05]  /*36c0*/  BSYNC B1 ;  /* 0x0000000000017941 */ /* 0x000fea0003800000 */
.L_x_69:
        /* <DEDUP_REMOVED lines=9> */
.L_x_72:
[----:B------:R-:W-:Y:S05]  /*3760*/  BSYNC B1 ;  /* 0x0000000000017941 */ /* 0x000fea0003800000 */
.L_x_71:
        /* <DEDUP_REMOVED lines=10> */
.L_x_74:
[----:B------:R-:W-:Y:S05]  /*3810*/  BSYNC B1 ;  /* 0x0000000000017941 */ /* 0x000fea0003800000 */
.L_x_73:
        /* <DEDUP_REMOVED lines=10> */
.L_x_76:
[----:B------:R-:W-:Y:S05]  /*38c0*/  BSYNC B1 ;  /* 0x0000000000017941 */ /* 0x000fea0003800000 */
.L_x_75:
        /* <DEDUP_REMOVED lines=9> */
.L_x_78:
[----:B------:R-:W-:Y:S05]  /*3960*/  BSYNC B1 ;  /* 0x0000000000017941 */ /* 0x000fea0003800000 */
.L_x_77:
        /* <DEDUP_REMOVED lines=9> */
.L_x_80:
[----:B------:R-:W-:Y:S05]  /*3a00*/  BSYNC B1 ;  /* 0x0000000000017941 */ /* 0x000fea0003800000 */
.L_x_79:
        /* <DEDUP_REMOVED lines=10> */
.L_x_82:
[----:B------:R-:W-:Y:S05]  /*3ab0*/  BSYNC B1 ;  /* 0x0000000000017941 */ /* 0x000fea0003800000 */
.L_x_81:
        /* <DEDUP_REMOVED lines=10> */
.L_x_84:
[----:B------:R-:W-:Y:S05]  /*3b60*/  BSYNC B1 ;  /* 0x0000000000017941 */ /* 0x000fea0003800000 */
.L_x_83:
        /* <DEDUP_REMOVED lines=9> */
.L_x_86:
[----:B------:R-:W-:Y:S05]  /*3c00*/  BSYNC B1 ;  /* 0x0000000000017941 */ /* 0x000fea0003800000 */
.L_x_85:
        /* <DEDUP_REMOVED lines=9> */
.L_x_88:
[----:B------:R-:W-:Y:S05]  /*3ca0*/  BSYNC B1 ;  /* 0x0000000000017941 */ /* 0x000fea0003800000 */
.L_x_87:
        /* <DEDUP_REMOVED lines=10> */
.L_x_90:
[----:B------:R-:W-:Y:S05]  /*3d50*/  BSYNC B1 ;  /* 0x0000000000017941 */ /* 0x000fea0003800000 */
.L_x_89:
        /* <DEDUP_REMOVED lines=10> */
.L_x_92:
[----:B------:R-:W-:Y:S05]  /*3e00*/  BSYNC B1 ;  /* 0x0000000000017941 */ /* 0x000fea0003800000 */
.L_x_91:
        /* <DEDUP_REMOVED lines=9> */
.L_x_94:
[----:B------:R-:W-:Y:S05]  /*3ea0*/  BSYNC B1 ;  /* 0x0000000000017941 */ /* 0x000fea0003800000 */
.L_x_93:
        /* <DEDUP_REMOVED lines=9> */
.L_x_96:
[----:B------:R-:W-:Y:S05]  /*3f40*/  BSYNC B1 ;  /* 0x0000000000017941 */ /* 0x000fea0003800000 */
.L_x_95:
        /* <DEDUP_REMOVED lines=10> */
.L_x_98:
[----:B------:R-:W-:Y:S05]  /*3ff0*/  BSYNC B1 ;  /* 0x0000000000017941 */ /* 0x000fea0003800000 */
.L_x_97:
        /* <DEDUP_REMOVED lines=10> */
.L_x_100:
[----:B------:R-:W-:Y:S05]  /*40a0*/  BSYNC B1 ;  /* 0x0000000000017941 */ /* 0x000fea0003800000 */
.L_x_99:
        /* <DEDUP_REMOVED lines=9> */
.L_x_102:
[----:B------:R-:W-:Y:S05]  /*4140*/  BSYNC B1 ;  /* 0x0000000000017941 */ /* 0x000fea0003800000 */
.L_x_101:
        /* <DEDUP_REMOVED lines=9> */
.L_x_104:
[----:B------:R-:W-:Y:S05]  /*41e0*/  BSYNC B1 ;  /* 0x0000000000017941 */ /* 0x000fea0003800000 */
.L_x_103:
        /* <DEDUP_REMOVED lines=10> */
.L_x_106:
[----:B------:R-:W-:Y:S05]  /*4290*/  BSYNC B1 ;  /* 0x0000000000017941 */ /* 0x000fea0003800000 */
.L_x_105:
        /* <DEDUP_REMOVED lines=10> */
.L_x_108:
[----:B------:R-:W-:Y:S05]  /*4340*/  BSYNC B1 ;  /* 0x0000000000017941 */ /* 0x000fea0003800000 */
.L_x_107:
        /* <DEDUP_REMOVED lines=9> */
.L_x_110:
[----:B------:R-:W-:Y:S05]  /*43e0*/  BSYNC B1 ;  /* 0x0000000000017941 */ /* 0x000fea0003800000 */
.L_x_109:
        /* <DEDUP_REMOVED lines=9> */
.L_x_112:
[----:B------:R-:W-:Y:S05]  /*4480*/  BSYNC B1 ;  /* 0x0000000000017941 */ /* 0x000fea0003800000 */
.L_x_111:
        /* <DEDUP_REMOVED lines=10> */
.L_x_114:
[----:B------:R-:W-:Y:S05]  /*4530*/  BSYNC B1 ;  /* 0x0000000000017941 */ /* 0x000fea0003800000 */
.L_x_113:
        /* <DEDUP_REMOVED lines=10> */
.L_x_116:
[----:B------:R-:W-:Y:S05]  /*45e0*/  BSYNC B1 ;  /* 0x0000000000017941 */ /* 0x000fea0003800000 */
.L_x_115:
        /* <DEDUP_REMOVED lines=9> */
.L_x_118:
[----:B------:R-:W-:Y:S05]  /*4680*/  BSYNC B1 ;  /* 0x0000000000017941 */ /* 0x000fea0003800000 */
.L_x_117:
        /* <DEDUP_REMOVED lines=9> */
.L_x_120:
[----:B------:R-:W-:Y:S05]  /*4720*/  BSYNC B1 ;  /* 0x0000000000017941 */ /* 0x000fea0003800000 */
.L_x_119:
        /* <DEDUP_REMOVED lines=10> */
.L_x_122:
[----:B------:R-:W-:Y:S05]  /*47d0*/  BSYNC B1 ;  /* 0x0000000000017941 */ /* 0x000fea0003800000 */
.L_x_121:
        /* <DEDUP_REMOVED lines=10> */
.L_x_124:
[----:B------:R-:W-:Y:S05]  /*4880*/  BSYNC B1 ;  /* 0x0000000000017941 */ /* 0x000fea0003800000 */
.L_x_123:
        /* <DEDUP_REMOVED lines=9> */
.L_x_126:
[----:B------:R-:W-:Y:S05]  /*4920*/  BSYNC B1 ;  /* 0x0000000000017941 */ /* 0x000fea0003800000 */
.L_x_125:
        /* <DEDUP_REMOVED lines=9> */
.L_x_128:
[----:B------:R-:W-:Y:S05]  /*49c0*/  BSYNC B1 ;  /* 0x0000000000017941 */ /* 0x000fea0003800000 */
.L_x_127:
        /* <DEDUP_REMOVED lines=10> */
.L_x_130:
[----:B------:R-:W-:Y:S05]  /*4a70*/  BSYNC B1 ;  /* 0x0000000000017941 */ /* 0x000fea0003800000 */
.L_x_129:
        /* <DEDUP_REMOVED lines=10> */
.L_x_132:
[----:B------:R-:W-:Y:S05]  /*4b20*/  BSYNC B1 ;  /* 0x0000000000017941 */ /* 0x000fea0003800000 */
.L_x_131:
        /* <DEDUP_REMOVED lines=9> */
.L_x_134:
[----:B------:R-:W-:Y:S05]  /*4bc0*/  BSYNC B1 ;  /* 0x0000000000017941 */ /* 0x000fea0003800000 */
.L_x_133:
        /* <DEDUP_REMOVED lines=9> */
.L_x_136:
[----:B------:R-:W-:Y:S05]  /*4c60*/  BSYNC B1 ;  /* 0x0000000000017941 */ /* 0x000fea0003800000 */
.L_x_135:
        /* <DEDUP_REMOVED lines=10> */
.L_x_138:
[----:B------:R-:W-:Y:S05]  /*4d10*/  BSYNC B1 ;  /* 0x0000000000017941 */ /* 0x000fea0003800000 */
.L_x_137:
        /* <DEDUP_REMOVED lines=10> */
.L_x_140:
[----:B------:R-:W-:Y:S05]  /*4dc0*/  BSYNC B1 ;  /* 0x0000000000017941 */ /* 0x000fea0003800000 */
.L_x_139:
        /* <DEDUP_REMOVED lines=9> */
.L_x_142:
[----:B------:R-:W-:Y:S05]  /*4e60*/  BSYNC B1 ;  /* 0x0000000000017941 */ /* 0x000fea0003800000 */
.L_x_141:
        /* <DEDUP_REMOVED lines=9> */
.L_x_144:
[----:B------:R-:W-:Y:S05]  /*4f00*/  BSYNC B1 ;  /* 0x0000000000017941 */ /* 0x000fea0003800000 */
.L_x_143:
        /* <DEDUP_REMOVED lines=10> */
.L_x_146:
[----:B------:R-:W-:Y:S05]  /*4fb0*/  BSYNC B1 ;  /* 0x0000000000017941 */ /* 0x000fea0003800000 */
.L_x_145:
        /* <DEDUP_REMOVED lines=10> */
.L_x_148:
[----:B------:R-:W-:Y:S05]  /*5060*/  BSYNC B1 ;  /* 0x0000000000017941 */ /* 0x000fea0003800000 */
.L_x_147:
        /* <DEDUP_REMOVED lines=9> */
.L_x_150:
[----:B------:R-:W-:Y:S05]  /*5100*/  BSYNC B1 ;  /* 0x0000000000017941 */ /* 0x000fea0003800000 */
.L_x_149:
        /* <DEDUP_REMOVED lines=9> */
.L_x_152:
[----:B------:R-:W-:Y:S05]  /*51a0*/  BSYNC B1 ;  /* 0x0000000000017941 */ /* 0x000fea0003800000 */
.L_x_151:
        /* <DEDUP_REMOVED lines=10> */
.L_x_154:
[----:B------:R-:W-:Y:S05]  /*5250*/  BSYNC B1 ;  /* 0x0000000000017941 */ /* 0x000fea0003800000 */
.L_x_153:
        /* <DEDUP_REMOVED lines=10> */
.L_x_156:
[----:B------:R-:W-:Y:S05]  /*5300*/  BSYNC B1 ;  /* 0x0000000000017941 */ /* 0x000fea0003800000 */
.L_x_155:
[----:B01---5:R-:W-:Y:S01]  /*5310*/  LOP3.LUT R2, R15, 0xffffe000, RZ, 0xc0, !PT ;  /* 0xffffe0000f027812 */ /* 0x023fe200078ec0ff */
        /* <DEDUP_REMOVED lines=8> */
.L_x_158:
[----:B------:R-:W-:Y:S05]  /*53a0*/  BSYNC B1 ;  /* 0x0000000000017941 */ /* 0x000fea0003800000 */
.L_x_157:
[----:B-----5:R-:W-:Y:S01]  /*53b0*/  LOP3.LUT R2, R15, 0xffffe000, RZ, 0xc0, !PT ;  /* 0xffffe0000f027812 */ /* 0x020fe200078ec0ff */
[----:B------:R-:W-:Y:S01]  /*53c0*/  BSSY B1, `(.L_x_159) ;  /* 0x000000a000017945 */ /* 0x000fe20003800000 */
[----:B------:R-:W-:-:S03]  /*53d0*/  ISETP.GT.AND P1, PT, R0, 0x8, P1 ;  /* 0x000000080000780c */ /* 0x000fc60000f24270 */
[----:B------:R-:W-:Y:S01]  /*53e0*/  FMUL R3, R2, R89 ;  /* 0x0000005902037220 */ /* 0x000fe20000400000 */
[----:B------:R-:W-:-:S03]  /*53f0*/  @P0 IMAD.MOV.U32 R2, RZ, RZ, R8 ;  /* 0x000000ffff020224 */ /* 0x000fc600078e0008 */
[----:B0-----:R-:W-:Y:S01]  /*5400*/  FFMA R7, R86, R88, R3 ;  /* 0x0000005856077223 */ /* 0x001fe20000000003 */
[----:B------:R-:W-:-:S04]  /*5410*/  @P0 IMAD.MOV.U32 R3, RZ, RZ, R9 ;  /* 0x000000ffff030224 */ /* 0x000fc800078e0009 */
[----:B------:R-:W-:-:S05]  /*5420*/  F2FP.TF32.F32.PACK_B R7, R7 ;  /* 0x00000007ff07723e */ /* 0x000fca00024050ff */
[----:B------:R0:W-:Y:S01]  /*5430*/  @P0 STG.E desc[UR54][R2.64+0x1e0], R7 ;  /* 0x0001e00702000986 */ /* 0x0001e2000c101936 */
[----:B------:R-:W-:Y:S05]  /*5440*/  @!P1 BRA `(.L_x_160) ;  /* 0x0000000000049947 */ /* 0x000fea0003800000 */
[----:B------:R0:W5:Y:S02]  /*5450*/  LDG.E.LTC128B R15, desc[UR54][R4.64+0x1e4] ;  /* 0x0001e436040f7981 */ /* 0x000164000c1e1920 */
.L_x_160:
[----:B------:R-:W-:Y:S05]  /*5460*/  BSYNC B1 ;  /* 0x0000000000017941 */ /* 0x000fea0003800000 */
.L_x_159:
[----:B------:R-:W-:Y:S05]  /*5470*/  @!P1 BRA `(.L_x_161) ;  /* 0x0000001000b09947 */ /* 0x000fea0003800000 */
[----:B-----5:R-:W-:-:S05]  /*5480*/  LOP3.LUT R0, R15, 0xffffe000, RZ, 0xc0, !PT ;  /* 0xffffe0000f007812 */ /* 0x020fca00078ec0ff */
[----:B------:R-:W-:-:S04]  /*5490*/  FMUL R0, R0, R89 ;  /* 0x0000005900007220 */ /* 0x000fc80000400000 */
[----:B------:R-:W-:-:S05]  /*54a0*/  FFMA R87, R87, R88, R0 ;  /* 0x0000005857577223 */ /* 0x000fca0000000000 */
[----:B------:R-:W-:-:S05]  /*54b0*/  F2FP.TF32.F32.PACK_B R87, R87 ;  /* 0x00000057ff57723e */ /* 0x000fca00024050ff */
[----:B------:R0:W-:Y:S01]  /*54c0*/  STG.E desc[UR54][R8.64+0x1e4], R87 ;  /* 0x0001e45708007986 */ /* 0x0001e2000c101936 */
[----:B------:R-:W-:Y:S05]  /*54d0*/  BRA `(.L_x_161) ;  /* 0x0000001000987947 */ /* 0x000fea0003800000 */
.L_x_36:
[----:B------:R-:W-:Y:S01]  /*54e0*/  ULDC.64 UR4, c[0x0][0x5c0] ;  /* 0x0001700000047ab9 */ /* 0x000fe20000000a00 */
[-C--:B------:R-:W-:Y:S01]  /*54f0*/  FMUL R9, R24, R88.reuse ;  /* 0x0000005818097220 */ /* 0x080fe20000400000 */
[----:B------:R-:W-:Y:S01]  /*5500*/  LEA R2, P1, R102, UR4, 0x2 ;  /* 0x0000000466027c11 */ /* 0x000fe2000f8210ff */
[-C--:B------:R-:W-:Y:S01]  /*5510*/  FMUL R25, R25, R88.reuse ;  /* 0x0000005819197220 */ /* 0x080fe20000400000 */
[----:B------:R-:W-:Y:S01]  /*5520*/  ISETP.GT.AND P3, PT, R14, 0x1, PT ;  /* 0x000000010e00780c */ /* 0x000fe20003f64270 */
[-C--:B------:R-:W-:Y:S01]  /*5530*/  FMUL R27, R27, R88.reuse ;  /* 0x000000581b1b7220 */ /* 0x080fe20000400000 */
[----:B------:R-:W-:Y:S01]  /*5540*/  F2FP.TF32.F32.PACK_B R9, R9 ;  /* 0x00000009ff09723e */ /* 0x000fe200024050ff */
[-C--:B------:R-:W-:Y:S01]  /*5550*/  FMUL R29, R29, R88.reuse ;  /* 0x000000581d1d7220 */ /* 0x080fe20000400000 */
[----:B------:R-:W-:Y:S01]  /*5560*/  LEA.HI.X R3, R102, UR5, R7, 0x2, P1 ;  /* 0x0000000566037c11 */ /* 0x000fe200088f1407 */
[-C--:B------:R-:W-:Y:S01]  /*5570*/  FMUL R7, R26, R88.reuse ;  /* 0x000000581a077220 */ /* 0x080fe20000400000 */
[----:B------:R-:W-:Y:S01]  /*5580*/  ISETP.GT.AND P1, PT, R0, RZ, P3 ;  /* 0x000000ff0000720c */ /* 0x000fe20001f24270 */
[-C--:B------:R-:W-:Y:S01]  /*5590*/  FMUL R11, R30, R88.reuse ;  /* 0x000000581e0b7220 */ /* 0x080fe20000400000 */
[----:B------:R-:W-:Y:S01]  /*55a0*/  F2FP.TF32.F32.PACK_B R25, R25 ;  /* 0x00000019ff19723e */ /* 0x000fe200024050ff */
[----:B------:R0:W-:Y:S01]  /*55b0*/  @P2 STG.E desc[UR54][R2.64], R9 ;  /* 0x0000000902002986 */ /* 0x0001e2000c101936 */
[----:B------:R-:W-:Y:S01]  /*55c0*/  ISETP.GT.AND P2, PT, R0, 0x8, P0 ;  /* 0x000000080000780c */ /* 0x000fe20000744270 */
[-C--:B------:R-:W-:Y:S01]  /*55d0*/  FMUL R31, R31, R88.reuse ;  /* 0x000000581f1f7220 */ /* 0x080fe20000400000 */
[----:B------:R-:W-:Y:S01]  /*55e0*/  ISETP.GT.AND P0, PT, R14, 0x8, PT ;  /* 0x000000080e00780c */ /* 0x000fe20003f04270 */
[-C--:B------:R-:W-:Y:S01]  /*55f0*/  FMUL R33, R33, R88.reuse ;  /* 0x0000005821217220 */ /* 0x080fe20000400000 */
[----:B------:R-:W-:Y:S01]  /*5600*/  SHF.L.U64.HI R5, R95, 0x2, R94 ;  /* 0x000000025f057819 */ /* 0x000fe2000001025e */
[----:B------:R-:W-:Y:S01]  /*5610*/  FMUL R35, R35, R88 ;  /* 0x0000005823237220 */ /* 0x000fe20000400000 */
[----:B------:R-:W-:Y:S01]  /*5620*/  LEA R4, P4, R95, R2, 0x2 ;  /* 0x000000025f047211 */ /* 0x000fe200078810ff */
[-C--:B------:R-:W-:Y:S01]  /*5630*/  FMUL R37, R37, R88.reuse ;  /* 0x0000005825257220 */ /* 0x080fe20000400000 */
[C---:B------:R-:W-:Y:S01]  /*5640*/  ISETP.GT.AND P3, PT, R0.reuse, 0x8, P3 ;  /* 0x000000080000780c */ /* 0x040fe20001f64270 */
[----:B------:R-:W-:Y:S01]  /*5650*/  @P1 STG.E desc[UR54][R2.64+0x4], R25 ;  /* 0x0000041902001986 */ /* 0x000fe2000c101936 */
[----:B------:R-:W-:Y:S01]  /*5660*/  ISETP.GT.AND P5, PT, R0, RZ, P0 ;  /* 0x000000ff0000720c */ /* 0x000fe200007a4270 */
[----:B------:R-:W-:Y:S01]  /*5670*/  IMAD.X R5, R5, 0x1, R3, P4 ;  /* 0x0000000105057824 */ /* 0x000fe200020e0603 */
[----:B------:R-:W-:Y:S01]  /*5680*/  F2FP.TF32.F32.PACK_B R7, R7 ;  /* 0x00000007ff07723e */ /* 0x000fe200024050ff */
[-C--:B0-----:R-:W-:Y:S01]  /*5690*/  FMUL R9, R28, R88.reuse ;  /* 0x000000581c097220 */ /* 0x081fe20000400000 */
[----:B------:R-:W-:Y:S01]  /*56a0*/  ISETP.GT.AND P1, PT, R14, 0x9, PT ;  /* 0x000000090e00780c */ /* 0x000fe20003f24270 */
[-C--:B------:R-:W-:Y:S01]  /*56b0*/  FMUL R39, R39, R88.reuse ;  /* 0x0000005827277220 */ /* 0x080fe20000400000 */
[----:B------:R-:W-:Y:S01]  /*56c0*/  F2FP.TF32.F32.PACK_B R27, R27 ;  /* 0x0000001bff1b723e */ /* 0x000fe200024050ff */
[----:B------:R0:W-:Y:S01]  /*56d0*/  @P2 STG.E desc[UR54][R4.64], R7 ;  /* 0x0000000704002986 */ /* 0x0001e2000c101936 */
[----:B------:R-:W-:Y:S01]  /*56e0*/  F2FP.TF32.F32.PACK_B R9, R9 ;  /* 0x00000009ff09723e */ /* 0x000fe200024050ff */
[-C--:B------:R-:W-:Y:S01]  /*56f0*/  FMUL R41, R41, R88.reuse ;  /* 0x0000005829297220 */ /* 0x080fe20000400000 */
[C---:B------:R-:W-:Y:S01]  /*5700*/  ISETP.GT.AND P4, PT, R0.reuse, RZ, P1 ;  /* 0x000000ff0000720c */ /* 0x040fe20000f84270 */
[----:B------:R-:W-:Y:S01]  /*5710*/  @P3 STG.E desc[UR54][R4.64+0x4], R27 ;  /* 0x0000041b04003986 */ /* 0x000fe2000c101936 */
[----:B------:R-:W-:Y:S01]  /*5720*/  ISETP.GT.AND P2, PT, R0, 0x8, P0 ;  /* 0x000000080000780c */ /* 0x000fe20000744270 */
[-C--:B------:R-:W-:Y:S01]  /*5730*/  FMUL R43, R43, R88.reuse ;  /* 0x000000582b2b7220 */ /* 0x080fe20000400000 */
[----:B------:R-:W-:Y:S01]  /*5740*/  ISETP.GT.AND P0, PT, R14, 0x10, PT ;  /* 0x000000100e00780c */ /* 0x000fe20003f04270 */
[----:B------:R1:W-:Y:S01]  /*5750*/  @P5 STG.E desc[UR54][R2.64+0x20], R9 ;  /* 0x0000200902005986 */ /* 0x0003e2000c101936 */
[C---:B------:R-:W-:Y:S01]  /*5760*/  ISETP.GT.AND P3, PT, R0.reuse, 0x8, P1 ;  /* 0x000000080000780c */ /* 0x040fe20000f64270 */
[-C--:B------:R-:W-:Y:S01]  /*5770*/  FMUL R45, R45, R88.reuse ;  /* 0x000000582d2d7220 */ /* 0x080fe20000400000 */
[----:B------:R-:W-:Y:S01]  /*5780*/  ISETP.GT.AND P5, PT, R0, RZ, P0 ;  /* 0x000000ff0000720c */ /* 0x000fe200007a4270 */
[-C--:B0-----:R-:W-:Y:S01]  /*5790*/  FMUL R7, R32, R88.reuse ;  /* 0x0000005820077220 */ /* 0x081fe20000400000 */
[----:B------:R-:W-:Y:S01]  /*57a0*/  F2FP.TF32.F32.PACK_B R29, R29 ;  /* 0x0000001dff1d723e */ /* 0x000fe200024050ff */
[-C--:B------:R-:W-:Y:S01]  /*57b0*/  FMUL R47, R47, R88.reuse ;  /* 0x000000582f2f7220 */ /* 0x080fe20000400000 */
[----:B------:R-:W-:Y:S01]  /*57c0*/  F2FP.TF32.F32.PACK_B R11, R11 ;  /* 0x0000000bff0b723e */ /* 0x000fe200024050ff */
[-C--:B------:R-:W-:Y:S01]  /*57d0*/  FMUL R49, R49, R88.reuse ;  /* 0x0000005831317220 */ /* 0x080fe20000400000 */
[----:B------:R-:W-:Y:S01]  /*57e0*/  ISETP.GT.AND P1, PT, R14, 0x11, PT ;  /* 0x000000110e00780c */ /* 0x000fe20003f24270 */
[----:B------:R-:W-:Y:S01]  /*57f0*/  @P4 STG.E desc[UR54][R2.64+0x24], R29 ;  /* 0x0000241d02004986 */ /* 0x000fe2000c101936 */
[----:B------:R-:W-:Y:S01]  /*5800*/  F2FP.TF32.F32.PACK_B R31, R31 ;  /* 0x0000001fff1f723e */ /* 0x000fe200024050ff */
[-C--:B-1----:R-:W-:Y:S01]  /*5810*/  FMUL R9, R34, R88.reuse ;  /* 0x0000005822097220 */ /* 0x082fe20000400000 */
[----:B------:R-:W-:Y:S01]  /*5820*/  F2FP.TF32.F32.PACK_B R7, R7 ;  /* 0x00000007ff07723e */ /* 0x000fe200024050ff */
[----:B------:R0:W-:Y:S01]  /*5830*/  @P2 STG.E desc[UR54][R4.64+0x20], R11 ;  /* 0x0000200b04002986 */ /* 0x0001e2000c101936 */
[C---:B------:R-:W-:Y:S01]  /*5840*/  ISETP.GT.AND P4, PT, R0.reuse, RZ, P1 ;  /* 0x000000ff0000720c */ /* 0x040fe20000f84270 */
[-C--:B------:R-:W-:Y:S01]  /*5850*/  FMUL R51, R51, R88.reuse ;  /* 0x0000005833337220 */ /* 0x080fe20000400000 */
[----:B------:R-:W-:Y:S01]  /*5860*/  ISETP.GT.AND P2, PT, R0, 0x8, P0 ;  /* 0x000000080000780c */ /* 0x000fe20000744270 */
[----:B------:R-:W-:Y:S01]  /*5870*/  @P3 STG.E desc[UR54][R4.64+0x24], R31 ;  /* 0x0000241f04003986 */ /* 0x000fe2000c101936 */
[----:B------:R-:W-:Y:S01]  /*5880*/  ISETP.GT.AND P0, PT, R14, 0x18, PT ;  /* 0x000000180e00780c */ /* 0x000fe20003f04270 */
[-C--:B------:R-:W-:Y:S01]  /*5890*/  FMUL R53, R53, R88.reuse ;  /* 0x0000005835357220 */ /* 0x080fe20000400000 */
[C---:B------:R-:W-:Y:S01]  /*58a0*/  ISETP.GT.AND P3, PT, R0.reuse, 0x8, P1 ;  /* 0x000000080000780c */ /* 0x040fe20000f64270 */
[----:B------:R1:W-:Y:S01]  /*58b0*/  @P5 STG.E desc[UR54][R2.64+0x40], R7 ;  /* 0x0000400702005986 */ /* 0x0003e2000c101936 */
[----:B------:R-:W-:Y:S01]  /*58c0*/  ISETP.GT.AND P5, PT, R0, RZ, P0 ;  /* 0x000000ff0000720c */ /* 0x000fe200007a4270 */
[-C--:B------:R-:W-:Y:S01]  /*58d0*/  FMUL R55, R55, R88.reuse ;  /* 0x0000005837377220 */ /* 0x080fe20000400000 */
[----:B------:R-:W-:Y:S01]  /*58e0*/  F2FP.TF32.F32.PACK_B R33, R33 ;  /* 0x00000021ff21723e */ /* 0x000fe200024050ff */
[-C--:B0-----:R-:W-:Y:S01]  /*58f0*/  FMUL R11, R38, R88.reuse ;  /* 0x00000058260b7220 */ /* 0x081fe20000400000 */
[----:B------:R-:W-:Y:S01]  /*5900*/  F2FP.TF32.F32.PACK_B R9, R9 ;  /* 0x00000009ff09723e */ /* 0x000fe200024050ff */
[-C--:B------:R-:W-:Y:S01]  /*5910*/  FMUL R57, R57, R88.reuse ;  /* 0x0000005839397220 */ /* 0x080fe20000400000 */
[----:B------:R-:W-:Y:S01]  /*5920*/  ISETP.GT.AND P1, PT, R14, 0x19, PT ;  /* 0x000000190e00780c */ /* 0x000fe20003f24270 */
[----:B------:R-:W-:Y:S01]  /*5930*/  @P4 STG.E desc[UR54][R2.64+0x44], R33 ;  /* 0x0000442102004986 */ /* 0x000fe2000c101936 */
[----:B------:R-:W-:Y:S01]  /*5940*/  F2FP.TF32.F32.PACK_B R35, R35 ;  /* 0x00000023ff23723e */ /* 0x000fe200024050ff */
[-C--:B------:R-:W-:Y:S01]  /*5950*/  FMUL R59, R59, R88.reuse ;  /* 0x000000583b3b7220 */ /* 0x080fe20000400000 */
[----:B------:R-:W-:Y:S01]  /*5960*/  ISETP.GT.AND P4, PT, R0, RZ, P1 ;  /* 0x000000ff0000720c */ /* 0x000fe20000f84270 */
[-C--:B-1----:R-:W-:Y:S01]  /*5970*/  FMUL R7, R36, R88.reuse ;  /* 0x0000005824077220 */ /* 0x082fe20000400000 */
[----:B------:R0:W-:Y:S01]  /*5980*/  @P2 STG.E desc[UR54][R4.64+0x40], R9 ;  /* 0x0000400904002986 */ /* 0x0001e2000c101936 */
[----:B------:R-:W-:Y:S01]  /*5990*/  ISETP.GT.AND P2, PT, R0, 0x8, P0 ;  /* 0x000000080000780c */ /* 0x000fe20000744270 */
[-C--:B------:R-:W-:Y:S01]  /*59a0*/  FMUL R61, R61, R88.reuse ;  /* 0x000000583d3d7220 */ /* 0x080fe20000400000 */
[----:B------:R-:W-:Y:S01]  /*59b0*/  ISETP.GT.AND P0, PT, R14, 0x20, PT ;  /* 0x000000200e00780c */ /* 0x000fe20003f04270 */
[----:B------:R-:W-:Y:S01]  /*59c0*/  @P3 STG.E desc[UR54][R4.64+0x44], R35 ;  /* 0x0000442304003986 */ /* 0x000fe2000c101936 */
[----:B------:R-:W-:Y:S01]  /*59d0*/  F2FP.TF32.F32.PACK_B R7, R7 ;  /* 0x00000007ff07723e */ /* 0x000fe200024050ff */
[-C--:B------:R-:W-:Y:S01]  /*59e0*/  FMUL R63, R63, R88.reuse ;  /* 0x000000583f3f7220 */ /* 0x080fe20000400000 */
[C---:B------:R-:W-:Y:S01]  /*59f0*/  ISETP.GT.AND P3, PT, R0.reuse, 0x8, P1 ;  /* 0x000000080000780c */ /* 0x040fe20000f64270 */
[-C--:B------:R-:W-:Y:S01]  /*5a00*/  FMUL R65, R65, R88.reuse ;  /* 0x0000005841417220 */ /* 0x080fe20000400000 */
[----:B------:R-:W-:Y:S01]  /*5a10*/  F2FP.TF32.F32.PACK_B R37, R37 ;  /* 0x00000025ff25723e */ /* 0x000fe200024050ff */
[----:B------:R1:W-:Y:S01]  /*5a20*/  @P5 STG.E desc[UR54][R2.64+0x60], R7 ;  /* 0x0000600702005986 */ /* 0x0003e2000c101936 */
[----:B------:R-:W-:Y:S01]  /*5a30*/  ISETP.GT.AND P5, PT, R0, RZ, P0 ;  /* 0x000000ff0000720c */ /* 0x000fe200007a4270 */
[-C--:B0-----:R-:W-:Y:S01]  /*5a40*/  FMUL R9, R42, R88.reuse ;  /* 0x000000582a097220 */ /* 0x081fe20000400000 */
[----:B------:R-:W-:Y:S01]  /*5a50*/  F2FP.TF32.F32.PACK_B R11, R11 ;  /* 0x0000000bff0b723e */ /* 0x000fe200024050ff */
[----:B------:R-:W-:Y:S01]  /*5a60*/  @P4 STG.E desc[UR54][R2.64+0x64], R37 ;  /* 0x0000642502004986 */ /* 0x000fe2000c101936 */
[----:B------:R-:W-:Y:S01]  /*5a70*/  ISETP.GT.AND P1, PT, R14, 0x21, PT ;  /* 0x000000210e00780c */ /* 0x000fe20003f24270 */
[-C--:B------:R-:W-:Y:S01]  /*5a80*/  FMUL R67, R67, R88.reuse ;  /* 0x0000005843437220 */ /* 0x080fe20000400000 */
[----:B------:R-:W-:Y:S01]  /*5a90*/  F2FP.TF32.F32.PACK_B R39, R39 ;  /* 0x00000027ff27723e */ /* 0x000fe200024050ff */
[----:B------:R0:W-:Y:S01]  /*5aa0*/  @P2 STG.E desc[UR54][R4.64+0x60], R11 ;  /* 0x0000600b04002986 */ /* 0x0001e2000c101936 */
[C---:B------:R-:W-:Y:S01]  /*5ab0*/  ISETP.GT.AND P4, PT, R0.reuse, RZ, P1 ;  /* 0x000000ff0000720c */ /* 0x040fe20000f84270 */
[-C--:B------:R-:W-:Y:S01]  /*5ac0*/  FMUL R69, R69, R88.reuse ;  /* 0x0000005845457220 */ /* 0x080fe20000400000 */
[----:B------:R-:W-:Y:S01]  /*5ad0*/  ISETP.GT.AND P2, PT, R0, 0x8, P0 ;  /* 0x000000080000780c */ /* 0x000fe20000744270 */
[-C--:B-1----:R-:W-:Y:S01]  /*5ae0*/  FMUL R7, R40, R88.reuse ;  /* 0x0000005828077220 */ /* 0x082fe20000400000 */
[----:B------:R-:W-:Y:S01]  /*5af0*/  ISETP.GT.AND P0, PT, R14, 0x28, PT ;  /* 0x000000280e00780c */ /* 0x000fe20003f04270 */
[----:B------:R-:W-:Y:S01]  /*5b00*/  @P3 STG.E desc[UR54][R4.64+0x64], R39 ;  /* 0x0000642704003986 */ /* 0x000fe2000c101936 */
[----:B------:R-:W-:Y:S01]  /*5b10*/  ISETP.GT.AND P3, PT, R0, 0x8, P1 ;  /* 0x000000080000780c */ /* 0x000fe20000f64270 */
[-C--:B------:R-:W-:Y:S01]  /*5b20*/  FMUL R71, R71, R88.reuse ;  /* 0x0000005847477220 */ /* 0x080fe20000400000 */
[----:B------:R-:W-:Y:S01]  /*5b30*/  F2FP.TF32.F32.PACK_B R7, R7 ;  /* 0x00000007ff07723e */ /* 0x000fe200024050ff */
[-C--:B------:R-:W-:Y:S01]  /*5b40*/  FMUL R73, R73, R88.reuse ;  /* 0x0000005849497220 */ /* 0x080fe20000400000 */
[----:B------:R-:W-:Y:S01]  /*5b50*/  F2FP.TF32.F32.PACK_B R41, R41 ;  /* 0x00000029ff29723e */ /* 0x000fe200024050ff */
[-C--:B0-----:R-:W-:Y:S01]  /*5b60*/  FMUL R11, R46, R88.reuse ;  /* 0x000000582e0b7220 */ /* 0x081fe20000400000 */
[----:B------:R-:W-:Y:S01]  /*5b70*/  F2FP.TF32.F32.PACK_B R9, R9 ;  /* 0x00000009ff09723e */ /* 0x000fe200024050ff */
[----:B------:R0:W-:Y:S01]  /*5b80*/  @P5 STG.E desc[UR54][R2.64+0x80], R7 ;  /* 0x0000800702005986 */ /* 0x0001e2000c101936 */
[----:B------:R-:W-:Y:S01]  /*5b90*/  ISETP.GT.AND P5, PT, R0, RZ, P0 ;  /* 0x000000ff0000720c */ /* 0x000fe200007a4270 */
[-C--:B------:R-:W-:Y:S01]  /*5ba0*/  FMUL R75, R75, R88.reuse ;  /* 0x000000584b4b7220 */ /* 0x080fe20000400000 */
[----:B------:R-:W-:Y:S01]  /*5bb0*/  ISETP.GT.AND P1, PT, R14, 0x29, PT ;  /* 0x000000290e00780c */ /* 0x000fe20003f24270 */
[----:B------:R-:W-:Y:S01]  /*5bc0*/  @P4 STG.E desc[UR54][R2.64+0x84], R41 ;  /* 0x0000842902004986 */ /* 0x000fe2000c101936 */
[----:B------:R-:W-:Y:S01]  /*5bd0*/  F2FP.TF32.F32.PACK_B R43, R43 ;  /* 0x0000002bff2b723e */ /* 0x000fe200024050ff */
[-C--:B------:R-:W-:Y:S01]  /*5be0*/  FMUL R77, R77, R88.reuse ;  /* 0x000000584d4d7220 */ /* 0x080fe20000400000 */
[C---:B------:R-:W-:Y:S01]  /*5bf0*/  ISETP.GT.AND P4, PT, R0.reuse, RZ, P1 ;  /* 0x000000ff0000720c */ /* 0x040fe20000f84270 */
[----:B------:R1:W-:Y:S01]  /*5c00*/  @P2 STG.E desc[UR54][R4.64+0x80], R9 ;  /* 0x0000800904002986 */ /* 0x0003e2000c101936 */
[----:B------:R-:W-:Y:S01]  /*5c10*/  ISETP.GT.AND P2, PT, R0, 0x8, P0 ;  /* 0x000000080000780c */ /* 0x000fe20000744270 */
[-C--:B------:R-:W-:Y:S01]  /*5c20*/  FMUL R79, R79, R88.reuse ;  /* 0x000000584f4f7220 */ /* 0x080fe20000400000 */
[----:B------:R-:W-:Y:S01]  /*5c30*/  ISETP.GT.AND P0, PT, R14, 0x30, PT ;  /* 0x000000300e00780c */ /* 0x000fe20003f04270 */
[-C--:B0-----:R-:W-:Y:S01]  /*5c40*/  FMUL R7, R44, R88.reuse ;  /* 0x000000582c077220 */ /* 0x081fe20000400000 */
[----:B------:R-:W-:Y:S01]  /*5c50*/  @P3 STG.E desc[UR54][R4.64+0x84], R43 ;  /* 0x0000842b04003986 */ /* 0x000fe2000c101936 */
[----:B------:R-:W-:Y:S01]  /*5c60*/  ISETP.GT.AND P3, PT, R0, 0x8, P1 ;  /* 0x000000080000780c */ /* 0x000fe20000f64270 */
[-C--:B------:R-:W-:Y:S01]  /*5c70*/  FMUL R81, R81, R88.reuse ;  /* 0x0000005851517220 */ /* 0x080fe20000400000 */
[----:B------:R-:W-:Y:S01]  /*5c80*/  F2FP.TF32.F32.PACK_B R45, R45 ;  /* 0x0000002dff2d723e */ /* 0x000fe200024050ff */
[-C--:B------:R-:W-:Y:S01]  /*5c90*/  FMUL R83, R83, R88.reuse ;  /* 0x0000005853537220 */ /* 0x080fe20000400000 */
[----:B------:R-:W-:Y:S01]  /*5ca0*/  F2FP.TF32.F32.PACK_B R7, R7 ;  /* 0x00000007ff07723e */ /* 0x000fe200024050ff */
[-C--:B------:R-:W-:Y:S01]  /*5cb0*/  FMUL R13, R84, R88.reuse ;  /* 0x00000058540d7220 */ /* 0x080fe20000400000 */
[----:B------:R-:W-:Y:S01]  /*5cc0*/  F2FP.TF32.F32.PACK_B R11, R11 ;  /* 0x0000000bff0b723e */ /* 0x000fe200024050ff */
[-C--:B-1----:R-:W-:Y:S01]  /*5cd0*/  FMUL R9, R50, R88.reuse ;  /* 0x0000005832097220 */ /* 0x082fe20000400000 */
[----:B------:R-:W-:Y:S01]  /*5ce0*/  ISETP.GT.AND P1, PT, R14, 0x31, PT ;  /* 0x000000310e00780c */ /* 0x000fe20003f24270 */
[----:B------:R0:W-:Y:S01]  /*5cf0*/  @P5 STG.E desc[UR54][R2.64+0xa0], R7 ;  /* 0x0000a00702005986 */ /* 0x0001e2000c101936 */
[C---:B------:R-:W-:Y:S01]  /*5d00*/  ISETP.GT.AND P5, PT, R0.reuse, RZ, P0 ;  /* 0x000000ff0000720c */ /* 0x040fe200007a4270 */
[-C--:B------:R-:W-:Y:S01]  /*5d10*/  FMUL R85, R85, R88.reuse ;  /* 0x0000005855557220 */ /* 0x080fe20000400000 */
[----:B------:R-:W-:Y:S01]  /*5d20*/  F2FP.TF32.F32.PACK_B R47, R47 ;  /* 0x0000002fff2f723e */ /* 0x000fe200024050ff */
[----:B------:R-:W-:Y:S01]  /*5d30*/  @P4 STG.E desc[UR54][R2.64+0xa4], R45 ;  /* 0x0000a42d02004986 */ /* 0x000fe2000c101936 */
[----:B------:R-:W-:Y:S01]  /*5d40*/  ISETP.GT.AND P4, PT, R0, RZ, P1 ;  /* 0x000000ff0000720c */ /* 0x000fe20000f84270 */
[-C--:B------:R-:W-:Y:S01]  /*5d50*/  FMUL R15, R86, R88.reuse ;  /* 0x00000058560f7220 */ /* 0x080fe20000400000 */
[----:B------:R-:W-:Y:S01]  /*5d60*/  F2FP.TF32.F32.PACK_B R49, R49 ;  /* 0x00000031ff31723e */ /* 0x000fe200024050ff */
[----:B------:R1:W-:Y:S01]  /*5d70*/  @P2 STG.E desc[UR54][R4.64+0xa0], R11 ;  /* 0x0000a00b04002986 */ /* 0x0003e2000c101936 */
[----:B------:R-:W-:Y:S01]  /*5d80*/  ISETP.GT.AND P2, PT, R0, 0x8, P0 ;  /* 0x000000080000780c */ /* 0x000fe20000744270 */
[-C--:B------:R-:W-:Y:S01]  /*5d90*/  FMUL R87, R87, R88.reuse ;  /* 0x0000005857577220 */ /* 0x080fe20000400000 */
[----:B------:R-:W-:Y:S01]  /*5da0*/  ISETP.GT.AND P0, PT, R14, 0x38, PT ;  /* 0x000000380e00780c */ /* 0x000fe20003f04270 */
[----:B0-----:R-:W-:Y:S01]  /*5db0*/  FMUL R7, R48, R88 ;  /* 0x0000005830077220 */ /* 0x001fe20000400000 */
[----:B------:R-:W-:Y:S01]  /*5dc0*/  @P3 STG.E desc[UR54][R4.64+0xa4], R47 ;  /* 0x0000a42f04003986 */ /* 0x000fe2000c101936 */
[----:B------:R-:W-:-:S02]  /*5dd0*/  ISETP.GT.AND P3, PT, R0, 0x8, P1 ;  /* 0x000000080000780c */ /* 0x000fc40000f64270 */
[----:B------:R-:W-:Y:S02]  /*5de0*/  F2FP.TF32.F32.PACK_B R9, R9 ;  /* 0x00000009ff09723e */ /* 0x000fe400024050ff */
[----:B------:R-:W-:Y:S02]  /*5df0*/  F2FP.TF32.F32.PACK_B R7, R7 ;  /* 0x00000007ff07723e */ /* 0x000fe400024050ff */
[----:B------:R-:W-:Y:S01]  /*5e00*/  ISETP.GT.AND P1, PT, R14, 0x39, PT ;  /* 0x000000390e00780c */ /* 0x000fe20003f24270 */
[----:B-1----:R-:W-:Y:S01]  /*5e10*/  FMUL R11, R54, R88 ;  /* 0x00000058360b7220 */ /* 0x002fe20000400000 */
[----:B------:R-:W-:Y:S01]  /*5e20*/  F2FP.TF32.F32.PACK_B R51, R51 ;  /* 0x00000033ff33723e */ /* 0x000fe200024050ff */
[----:B------:R0:W-:Y:S01]  /*5e30*/  @P5 STG.E desc[UR54][R2.64+0xc0], R7 ;  /* 0x0000c00702005986 */ /* 0x0001e2000c101936 */
[C---:B------:R-:W-:Y:S02]  /*5e40*/  ISETP.GT.AND P5, PT, R0.reuse, RZ, P0 ;  /* 0x000000ff0000720c */ /* 0x040fe400007a4270 */
[----:B------:R-:W-:Y:S01]  /*5e50*/  F2FP.TF32.F32.PACK_B R53, R53 ;  /* 0x00000035ff35723e */ /* 0x000fe200024050ff */
[----:B------:R-:W-:Y:S01]  /*5e60*/  @P4 STG.E desc[UR54][R2.64+0xc4], R49 ;  /* 0x0000c43102004986 */ /* 0x000fe2000c101936 */
[----:B------:R-:W-:-:S02]  /*5e70*/  ISETP.GT.AND P4, PT, R0, RZ, P1 ;  /* 0x000000ff0000720c */ /* 0x000fc40000f84270 */
[----:B------:R-:W-:Y:S01]  /*5e80*/  F2FP.TF32.F32.PACK_B R11, R11 ;  /* 0x0000000bff0b723e */ /* 0x000fe200024050ff */
[----:B------:R1:W-:Y:S01]  /*5e90*/  @P2 STG.E desc[UR54][R4.64+0xc0], R9 ;  /* 0x0000c00904002986 */ /* 0x0003e2000c101936 */
[----:B------:R-:W-:Y:S02]  /*5ea0*/  ISETP.GT.AND P2, PT, R0, 0x8, P0 ;  /* 0x000000080000780c */ /* 0x000fe40000744270 */
[----:B------:R-:W-:Y:S01]  /*5eb0*/  ISETP.GT.AND P0, PT, R14, 0x40, PT ;  /* 0x000000400e00780c */ /* 0x000fe20003f04270 */
[----:B0-----:R-:W-:Y:S01]  /*5ec0*/  FMUL R7, R52, R88 ;  /* 0x0000005834077220 */ /* 0x001fe20000400000 */
[----:B------:R-:W-:Y:S01]  /*5ed0*/  @P3 STG.E desc[UR54][R4.64+0xc4], R51 ;  /* 0x0000c43304003986 */ /* 0x000fe2000c101936 */
[----:B------:R-:W-:Y:S02]  /*5ee0*/  ISETP.GT.AND P3, PT, R0, 0x8, P1 ;  /* 0x000000080000780c */ /* 0x000fe40000f64270 */
[----:B------:R-:W-:Y:S02]  /*5ef0*/  ISETP.GT.AND P1, PT, R14, 0x41, PT ;  /* 0x000000410e00780c */ /* 0x000fe40003f24270 */
[----:B------:R-:W-:-:S02]  /*5f00*/  F2FP.TF32.F32.PACK_B R7, R7 ;  /* 0x00000007ff07723e */ /* 0x000fc400024050ff */
[----:B------:R-:W-:Y:S01]  /*5f10*/  F2FP.TF32.F32.PACK_B R55, R55 ;  /* 0x00000037ff37723e */ /* 0x000fe200024050ff */
[----:B-1----:R-:W-:Y:S01]  /*5f20*/  FMUL R9, R58, R88 ;  /* 0x000000583a097220 */ /* 0x002fe20000400000 */
[----:B------:R-:W-:Y:S01]  /*5f30*/  F2FP.TF32.F32.PACK_B R57, R57 ;  /* 0x00000039ff39723e */ /* 0x000fe200024050ff */
[----:B------:R0:W-:Y:S01]  /*5f40*/  @P5 STG.E desc[UR54][R2.64+0xe0], R7 ;  /* 0x0000e00702005986 */ /* 0x0001e2000c101936 */
[C---:B------:R-:W-:Y:S02]  /*5f50*/  ISETP.GT.AND P5, PT, R0.reuse, RZ, P0 ;  /* 0x000000ff0000720c */ /* 0x040fe400007a4270 */
[----:B------:R-:W-:Y:S01]  /*5f60*/  F2FP.TF32.F32.PACK_B R9, R9 ;  /* 0x00000009ff09723e */ /* 0x000fe200024050ff */
[----:B------:R-:W-:Y:S01]  /*5f70*/  @P4 STG.E desc[UR54][R2.64+0xe4], R53 ;  /* 0x0000e43502004986 */ /* 0x000fe2000c101936 */
[C---:B------:R-:W-:Y:S02]  /*5f80*/  ISETP.GT.AND P4, PT, R0.reuse, RZ, P1 ;  /* 0x000000ff0000720c */ /* 0x040fe40000f84270 */
[----:B------:R-:W-:Y:S01]  /*5f90*/  F2FP.TF32.F32.PACK_B R59, R59 ;  /* 0x0000003bff3b723e */ /* 0x000fe200024050ff */
[----:B------:R1:W-:Y:S01]  /*5fa0*/  @P2 STG.E desc[UR54][R4.64+0xe0], R11 ;  /* 0x0000e00b04002986 */ /* 0x0003e2000c101936 */
[----:B------:R-:W-:-:S02]  /*5fb0*/  ISETP.GT.AND P2, PT, R0, 0x8, P0 ;  /* 0x000000080000780c */ /* 0x000fc40000744270 */
[----:B------:R-:W-:Y:S01]  /*5fc0*/  ISETP.GT.AND P0, PT, R14, 0x48, PT ;  /* 0x000000480e00780c */ /* 0x000fe20003f04270 */
[-C--:B0-----:R-:W-:Y:S01]  /*5fd0*/  FMUL R7, R56, R88.reuse ;  /* 0x0000005838077220 */ /* 0x081fe20000400000 */
[----:B------:R-:W-:Y:S01]  /*5fe0*/  @P3 STG.E desc[UR54][R4.64+0xe4], R55 ;  /* 0x0000e43704003986 */ /* 0x000fe2000c101936 */
[----:B------:R-:W-:Y:S02]  /*5ff0*/  ISETP.GT.AND P3, PT, R0, 0x8, P1 ;  /* 0x000000080000780c */ /* 0x000fe40000f64270 */
[----:B------:R-:W-:Y:S02]  /*6000*/  ISETP.GT.AND P1, PT, R14, 0x49, PT ;  /* 0x000000490e00780c */ /* 0x000fe40003f24270 */
[----:B------:R-:W-:Y:S01]  /*6010*/  F2FP.TF32.F32.PACK_B R7, R7 ;  /* 0x00000007ff07723e */ /* 0x000fe200024050ff */
[----:B-1----:R-:W-:Y:S01]  /*6020*/  FMUL R11, R62, R88 ;  /* 0x000000583e0b7220 */ /* 0x002fe20000400000 */
[----:B------:R-:W-:-:S03]  /*6030*/  F2FP.TF32.F32.PACK_B R61, R61 ;  /* 0x0000003dff3d723e */ /* 0x000fc600024050ff */
[----:B------:R0:W-:Y:S01]  /*6040*/  @P5 STG.E desc[UR54][R2.64+0x100], R7 ;  /* 0x0001000702005986 */ /* 0x0001e2000c101936 */
[C---:B------:R-:W-:Y:S02]  /*6050*/  ISETP.GT.AND P5, PT, R0.reuse, RZ, P0 ;  /* 0x000000ff0000720c */ /* 0x040fe400007a4270 */
[----:B------:R-:W-:Y:S01]  /*6060*/  F2FP.TF32.F32.PACK_B R11, R11 ;  /* 0x0000000bff0b723e */ /* 0x000fe200024050ff */
[----:B------:R-:W-:Y:S01]  /*6070*/  @P4 STG.E desc[UR54][R2.64+0x104], R57 ;  /* 0x0001043902004986 */ /* 0x000fe2000c101936 */
[C---:B------:R-:W-:Y:S02]  /*6080*/  ISETP.GT.AND P4, PT, R0.reuse, RZ, P1 ;  /* 0x000000ff0000720c */ /* 0x040fe40000f84270 */
[----:B------:R-:W-:Y:S01]  /*6090*/  F2FP.TF32.F32.PACK_B R63, R63 ;  /* 0x0000003fff3f723e */ /* 0x000fe200024050ff */
[----:B------:R1:W-:Y:S01]  /*60a0*/  @P2 STG.E desc[UR54][R4.64+0x100], R9 ;  /* 0x0001000904002986 */ /* 0x0003e2000c101936 */
[----:B------:R-:W-:Y:S02]  /*60b0*/  ISETP.GT.AND P2, PT, R0, 0x8, P0 ;  /* 0x000000080000780c */ /* 0x000fe40000744270 */
[----:B------:R-:W-:Y:S01]  /*60c0*/  ISETP.GT.AND P0, PT, R14, 0x50, PT ;  /* 0x000000500e00780c */ /* 0x000fe20003f04270 */
[----:B0-----:R-:W-:Y:S01]  /*60d0*/  FMUL R7, R60, R88 ;  /* 0x000000583c077220 */ /* 0x001fe20000400000 */
[----:B------:R-:W-:Y:S01]  /*60e0*/  @P3 STG.E desc[UR54][R4.64+0x104], R59 ;  /* 0x0001043b04003986 */ /* 0x000fe2000c101936 */
[----:B------:R-:W-:-:S02]  /*60f0*/  ISETP.GT.AND P3, PT, R0, 0x8, P1 ;  /* 0x000000080000780c */ /* 0x000fc40000f64270 */
        /* <DEDUP_REMOVED lines=38> */
[----:B------:R-:W-:Y:S01]  /*6360*/  ISETP.GT.AND P0, PT, R0, 0x8, P0 ;  /* 0x000000080000780c */ /* 0x000fe20000704270 */
[----:B------:R-:W-:Y:S01]  /*6370*/  @P4 STG.E desc[UR54][R2.64+0x164], R69 ;  /* 0x0001644502004986 */ /* 0x000fe2000c101936 */
[----:B------:R-:W-:Y:S02]  /*6380*/  ISETP.GT.AND P4, PT, R14, 0x69, PT ;  /* 0x000000690e00780c */ /* 0x000fe40003f84270 */
[----:B------:R-:W-:Y:S01]  /*6390*/  F2FP.TF32.F32.PACK_B R9, R9 ;  /* 0x00000009ff09723e */ /* 0x000fe200024050ff */
[----:B------:R1:W-:Y:S01]  /*63a0*/  @P2 STG.E desc[UR54][R4.64+0x160], R11 ;  /* 0x0001600b04002986 */ /* 0x0003e2000c101936 */
[C---:B------:R-:W-:Y:S02]  /*63b0*/  ISETP.GT.AND P2, PT, R0.reuse, RZ, P1 ;  /* 0x000000ff0000720c */ /* 0x040fe40000f44270 */
[----:B------:R-:W-:Y:S01]  /*63c0*/  ISETP.GT.AND P1, PT, R0, 0x8, P1 ;  /* 0x000000080000780c */ /* 0x000fe20000f24270 */
[----:B0-----:R-:W-:Y:S01]  /*63d0*/  FMUL R7, R72, R88 ;  /* 0x0000005848077220 */ /* 0x001fe20000400000 */
[----:B------:R-:W-:Y:S01]  /*63e0*/  @P3 STG.E desc[UR54][R4.64+0x164], R71 ;  /* 0x0001644704003986 */ /* 0x000fe2000c101936 */
[----:B------:R-:W-:-:S02]  /*63f0*/  ISETP.GT.AND P6, PT, R0, RZ, P4 ;  /* 0x000000ff0000720c */ /* 0x000fc400027c4270 */
[----:B------:R-:W-:Y:S02]  /*6400*/  F2FP.TF32.F32.PACK_B R75, R75 ;  /* 0x0000004bff4b723e */ /* 0x000fe400024050ff */
[----:B------:R-:W-:Y:S02]  /*6410*/  F2FP.TF32.F32.PACK_B R7, R7 ;  /* 0x00000007ff07723e */ /* 0x000fe400024050ff */
[----:B------:R-:W-:Y:S01]  /*6420*/  F2FP.TF32.F32.PACK_B R77, R77 ;  /* 0x0000004dff4d723e */ /* 0x000fe200024050ff */
[----:B-1----:R-:W-:Y:S01]  /*6430*/  FMUL R11, R82, R88 ;  /* 0x00000058520b7220 */ /* 0x002fe20000400000 */
[----:B------:R-:W-:Y:S01]  /*6440*/  ISETP.GT.AND P4, PT, R0, 0x8, P4 ;  /* 0x000000080000780c */ /* 0x000fe20002784270 */
[----:B------:R0:W-:Y:S01]  /*6450*/  @P5 STG.E desc[UR54][R2.64+0x180], R7 ;  /* 0x0001800702005986 */ /* 0x0001e2000c101936 */
[----:B------:R-:W-:Y:S02]  /*6460*/  ISETP.GT.AND P5, PT, R14, 0x68, PT ;  /* 0x000000680e00780c */ /* 0x000fe40003fa4270 */
[----:B------:R-:W-:Y:S01]  /*6470*/  F2FP.TF32.F32.PACK_B R79, R79 ;  /* 0x0000004fff4f723e */ /* 0x000fe200024050ff */
[----:B------:R-:W-:Y:S01]  /*6480*/  @P2 STG.E desc[UR54][R2.64+0x184], R73 ;  /* 0x0001844902002986 */ /* 0x000fe2000c101936 */
[----:B------:R-:W-:-:S02]  /*6490*/  ISETP.GT.AND P3, PT, R0, RZ, P5 ;  /* 0x000000ff0000720c */ /* 0x000fc40002f64270 */
[----:B------:R-:W-:Y:S01]  /*64a0*/  ISETP.GT.AND P5, PT, R0, 0x8, P5 ;  /* 0x000000080000780c */ /* 0x000fe20002fa4270 */
[----:B------:R1:W-:Y:S01]  /*64b0*/  @P0 STG.E desc[UR54][R4.64+0x180], R9 ;  /* 0x0001800904000986 */ /* 0x0003e2000c101936 */
[C---:B------:R-:W-:Y:S02]  /*64c0*/  ISETP.GT.AND P2, PT, R14.reuse, 0x71, PT ;  /* 0x000000710e00780c */ /* 0x040fe40003f44270 */
[----:B------:R-:W-:Y:S01]  /*64d0*/  ISETP.GT.AND P0, PT, R14, 0x79, PT ;  /* 0x000000790e00780c */ /* 0x000fe20003f04270 */
[-C--:B0-----:R-:W-:Y:S01]  /*64e0*/  FMUL R7, R76, R88.reuse ;  /* 0x000000584c077220 */ /* 0x081fe20000400000 */
[----:B------:R-:W-:Y:S01]  /*64f0*/  @P1 STG.E desc[UR54][R4.64+0x184], R75 ;  /* 0x0001844b04001986 */ /* 0x000fe2000c101936 */
[----:B------:R-:W-:Y:S02]  /*6500*/  ISETP.GT.AND P1, PT, R14, 0x78, PT ;  /* 0x000000780e00780c */ /* 0x000fe40003f24270 */
[----:B------:R-:W-:Y:S02]  /*6510*/  F2FP.TF32.F32.PACK_B R81, R81 ;  /* 0x00000051ff51723e */ /* 0x000fe400024050ff */
[----:B------:R-:W-:Y:S01]  /*6520*/  F2FP.TF32.F32.PACK_B R7, R7 ;  /* 0x00000007ff07723e */ /* 0x000fe200024050ff */
[----:B-1----:R-:W-:Y:S01]  /*6530*/  FMUL R9, R78, R88 ;  /* 0x000000584e097220 */ /* 0x002fe20000400000 */
[----:B------:R-:W-:-:S03]  /*6540*/  F2FP.TF32.F32.PACK_B R11, R11 ;  /* 0x0000000bff0b723e */ /* 0x000fc600024050ff */
[----:B------:R0:W-:Y:S01]  /*6550*/  @P3 STG.E desc[UR54][R2.64+0x1a0], R7 ;  /* 0x0001a00702003986 */ /* 0x0001e2000c101936 */
[----:B------:R-:W-:Y:S02]  /*6560*/  ISETP.GT.AND P3, PT, R14, 0x70, PT ;  /* 0x000000700e00780c */ /* 0x000fe40003f64270 */
[----:B------:R-:W-:Y:S01]  /*6570*/  F2FP.TF32.F32.PACK_B R9, R9 ;  /* 0x00000009ff09723e */ /* 0x000fe200024050ff */
[----:B------:R-:W-:Y:S01]  /*6580*/  @P6 STG.E desc[UR54][R2.64+0x1a4], R77 ;  /* 0x0001a44d02006986 */ /* 0x000fe2000c101936 */
[C---:B------:R-:W-:Y:S02]  /*6590*/  ISETP.GT.AND P6, PT, R0.reuse, RZ, P3 ;  /* 0x000000ff0000720c */ /* 0x040fe40001fc4270 */
[C---:B------:R-:W-:Y:S01]  /*65a0*/  ISETP.GT.AND P3, PT, R0.reuse, 0x8, P3 ;  /* 0x000000080000780c */ /* 0x040fe20001f64270 */
[----:B------:R-:W-:Y:S01]  /*65b0*/  @P5 STG.E desc[UR54][R4.64+0x1a0], R9 ;  /* 0x0001a00904005986 */ /* 0x000fe2000c101936 */
[C---:B------:R-:W-:Y:S02]  /*65c0*/  ISETP.GT.AND P5, PT, R0.reuse, RZ, P2 ;  /* 0x000000ff0000720c */ /* 0x040fe400017a4270 */
[----:B------:R-:W-:Y:S01]  /*65d0*/  ISETP.GT.AND P2, PT, R0, 0x8, P2 ;  /* 0x000000080000780c */ /* 0x000fe20001744270 */
[----:B0-----:R-:W-:Y:S01]  /*65e0*/  FMUL R7, R80, R88 ;  /* 0x0000005850077220 */ /* 0x001fe20000400000 */
[----:B------:R-:W-:Y:S01]  /*65f0*/  @P4 STG.E desc[UR54][R4.64+0x1a4], R79 ;  /* 0x0001a44f04004986 */ /* 0x000fe2000c101936 */
[----:B------:R-:W-:-:S02]  /*6600*/  ISETP.GT.AND P4, PT, R0, RZ, P1 ;  /* 0x000000ff0000720c */ /* 0x000fc40000f84270 */
[C---:B------:R-:W-:Y:S02]  /*6610*/  ISETP.GT.AND P1, PT, R0.reuse, 0x8, P1 ;  /* 0x000000080000780c */ /* 0x040fe40000f24270 */
[----:B------:R-:W-:Y:S02]  /*6620*/  F2FP.TF32.F32.PACK_B R7, R7 ;  /* 0x00000007ff07723e */ /* 0x000fe400024050ff */
[----:B------:R-:W-:Y:S02]  /*6630*/  F2FP.TF32.F32.PACK_B R83, R83 ;  /* 0x00000053ff53723e */ /* 0x000fe400024050ff */
[----:B------:R-:W-:Y:S01]  /*6640*/  F2FP.TF32.F32.PACK_B R13, R13 ;  /* 0x0000000dff0d723e */ /* 0x000fe200024050ff */
[----:B------:R-:W-:Y:S01]  /*6650*/  @P6 STG.E desc[UR54][R2.64+0x1c0], R7 ;  /* 0x0001c00702006986 */ /* 0x000fe2000c101936 */
[C---:B------:R-:W-:Y:S02]  /*6660*/  ISETP.GT.AND P6, PT, R0.reuse, RZ, P0 ;  /* 0x000000ff0000720c */ /* 0x040fe400007c4270 */
[----:B------:R-:W-:Y:S01]  /*6670*/  ISETP.GT.AND P0, PT, R0, 0x8, P0 ;  /* 0x000000080000780c */ /* 0x000fe20000704270 */
[----:B------:R-:W-:Y:S01]  /*6680*/  @P5 STG.E desc[UR54][R2.64+0x1c4], R81 ;  /* 0x0001c45102005986 */ /* 0x000fe2000c101936 */
[----:B------:R-:W-:-:S02]  /*6690*/  F2FP.TF32.F32.PACK_B R85, R85 ;  /* 0x00000055ff55723e */ /* 0x000fc400024050ff */
[----:B------:R-:W-:Y:S01]  /*66a0*/  F2FP.TF32.F32.PACK_B R15, R15 ;  /* 0x0000000fff0f723e */ /* 0x000fe200024050ff */
[----:B------:R-:W-:Y:S01]  /*66b0*/  @P3 STG.E desc[UR54][R4.64+0x1c0], R11 ;  /* 0x0001c00b04003986 */ /* 0x000fe2000c101936 */
[----:B------:R-:W-:-:S03]  /*66c0*/  F2FP.TF32.F32.PACK_B R87, R87 ;  /* 0x00000057ff57723e */ /* 0x000fc600024050ff */
[----:B------:R-:W-:Y:S04]  /*66d0*/  @P2 STG.E desc[UR54][R4.64+0x1c4], R83 ;  /* 0x0001c45304002986 */ /* 0x000fe8000c101936 */
[----:B------:R-:W-:Y:S04]  /*66e0*/  @P4 STG.E desc[UR54][R2.64+0x1e0], R13 ;  /* 0x0001e00d02004986 */ /* 0x000fe8000c101936 */
[----:B------:R0:W-:Y:S02]  /*66f0*/  @P6 STG.E desc[UR54][R2.64+0x1e4], R85 ;  /* 0x0001e45502006986 */ /* 0x0001e4000c101936 */
[----:B0-----:R-:W-:-:S02]  /*6700*/  @P1 IMAD.MOV.U32 R2, RZ, RZ, R4 ;  /* 0x000000ffff021224 */ /* 0x001fc400078e0004 */
[----:B------:R-:W-:-:S05]  /*6710*/  @P1 IMAD.MOV.U32 R3, RZ, RZ, R5 ;  /* 0x000000ffff031224 */ /* 0x000fca00078e0005 */
[----:B------:R0:W-:Y:S04]  /*6720*/  @P1 STG.E desc[UR54][R2.64+0x1e0], R15 ;  /* 0x0001e00f02001986 */ /* 0x0001e8000c101936 */
[----:B------:R0:W-:Y:S02]  /*6730*/  @P0 STG.E desc[UR54][R4.64+0x1e4], R87 ;  /* 0x0001e45704000986 */ /* 0x0001e4000c101936 */
.L_x_161:
[----:B------:R-:W-:Y:S05]  /*6740*/  BSYNC B0 ;  /* 0x0000000000007941 */ /* 0x000fea0003800000 */
.L_x_35:
[----:B0-----:R-:W-:Y:S01]  /*6750*/  IMAD.U32 R2, RZ, RZ, UR52 ;  /* 0x00000034ff027e24 */ /* 0x001fe2000f8e00ff */
[----:B------:R-:W-:Y:S01]  /*6760*/  ULDC.64 UR4, c[0x0][0x650] ;  /* 0x0001940000047ab9 */ /* 0x000fe20000000a00 */
[----:B------:R-:W-:Y:S01]  /*6770*/  IMAD.U32 R3, RZ, RZ, UR53 ;  /* 0x00000035ff037e24 */ /* 0x000fe2000f8e00ff */
[----:B------:R0:W-:Y:S01]  /*6780*/  SYNCS.ARRIVE.TRANS64.A1T0 RZ, [R98+UR50], RZ ;  /* 0x000000ff62ff79a7 */ /* 0x0001e20008100032 */
[----:B------:R-:W-:Y:S01]  /*6790*/  PRMT R0, RZ, 0x7610, R0 ;  /* 0x00007610ff007816 */ /* 0x000fe20000000000 */
[----:B------:R-:W-:Y:S01]  /*67a0*/  IMAD.MOV.U32 R18, RZ, RZ, -0x1 ;  /* 0xffffffffff127424 */ /* 0x000fe200078e00ff */
[----:B------:R-:W-:Y:S01]  /*67b0*/  LEA R16, P0, R2, R16, 0x1 ;  /* 0x0000001002107211 */ /* 0x000fe200078008ff */
[----:B------:R-:W-:Y:S02]  /*67c0*/  IMAD.MOV.U32 R2, RZ, RZ, -0x1 ;  /* 0xffffffffff027424 */ /* 0x000fe400078e00ff */
[----:B------:R-:W-:Y:S01]  /*67d0*/  IMAD.MOV.U32 R19, RZ, RZ, -0x1 ;  /* 0xffffffffff137424 */ /* 0x000fe200078e00ff */
[----:B------:R-:W-:-:S02]  /*67e0*/  IADD3.X R17, R17, UR41, RZ, P0, !PT ;  /* 0x0000002911117c10 */ /* 0x000fc400087fe4ff */
[----:B------:R-:W-:-:S04]  /*67f0*/  ISETP.GE.U32.AND P0, PT, R16, UR4, PT ;  /* 0x0000000410007c0c */ /* 0x000fc8000bf06070 */
[----:B------:R-:W-:-:S13]  /*6800*/  ISETP.GE.U32.AND.EX P0, PT, R17, UR5, PT, P0 ;  /* 0x0000000511007c0c */ /* 0x000fda000bf06100 */
[----:B0-----:R-:W-:Y:S05]  /*6810*/  @P0 BRA `(.L_x_162) ;  /* 0x0000000400700947 */ /* 0x001fea0003800000 */
[----:B------:R-:W0:Y:S01]  /*6820*/  S2UR UR7, SR_CTAID.X ;  /* 0x00000000000779c3 */ /* 0x000e220000002500 */
[----:B------:R-:W-:Y:S01]  /*6830*/  ULDC.64 UR4, c[0x0][0x628] ;  /* 0x00018a0000047ab9 */ /* 0x000fe20000000a00 */
[----:B------:R-:W-:Y:S01]  /*6840*/  ULDC UR6, c[0x0][0x150] ;  /* 0x0000540000067ab9 */ /* 0x000fe20000000800 */
[----:B------:R-:W-:Y:S01]  /*6850*/  ISETP.NE.U32.AND P0, PT, RZ, UR4, PT ;  /* 0x00000004ff007c0c */ /* 0x000fe2000bf05070 */
[----:B------:R-:W-:Y:S01]  /*6860*/  ULDC UR15, c[0x0][0x630] ;  /* 0x00018c00000f7ab9 */ /* 0x000fe20000000800 */
[C---:B------:R-:W-:Y:S02]  /*6870*/  R2UR UR17, R16.reuse ;  /* 0x00000000101172ca */ /* 0x040fe400000e0000 */
[----:B------:R-:W-:Y:S01]  /*6880*/  ISETP.NE.AND.EX P0, PT, RZ, UR5, PT, P0 ;  /* 0x00000005ff007c0c */ /* 0x000fe2000bf05300 */
[----:B------:R-:W1:Y:S01]  /*6890*/  S2UR UR16, SR_CTAID.Y ;  /* 0x00000000001079c3 */ /* 0x000e620000002600 */
[----:B------:R-:W-:Y:S02]  /*68a0*/  R2UR UR12, R16 ;  /* 0x00000000100c72ca */ /* 0x000fe400000e0000 */
[----:B------:R-:W-:-:S02]  /*68b0*/  R2UR UR13, R17 ;  /* 0x00000000110d72ca */ /* 0x000fc400000e0000 */
[----:B0-----:R-:W-:-:S05]  /*68c0*/  I2FP.F32.U32 R0, UR7 ;  /* 0x0000000700007c45 */ /* 0x001fca0008201000 */
[----:B------:R-:W-:Y:S01]  /*68d0*/  FMUL R0, R0, UR6 ;  /* 0x0000000600007c20 */ /* 0x000fe20008400000 */
[----:B------:R-:W-:Y:S01]  /*68e0*/  ULDC UR6, c[0x0][0x154] ;  /* 0x0000550000067ab9 */ /* 0x000fe20000000800 */
[----:B-1----:R-:W-:-:S04]  /*68f0*/  I2FP.F32.U32 R2, UR16 ;  /* 0x0000001000027c45 */ /* 0x002fc80008201000 */
[----:B------:R-:W0:Y:S01]  /*6900*/  F2I.U32.TRUNC.NTZ R0, R0 ;  /* 0x0000000000007305 */ /* 0x000e22000020f000 */
[----:B------:R-:W-:Y:S01]  /*6910*/  FMUL R2, R2, UR6 ;  /* 0x0000000602027c20 */ /* 0x000fe20008400000 */
[----:B------:R-:W-:Y:S06]  /*6920*/  @!P0 BRA `(.L_x_163) ;  /* 0x0000000000308947 */ /* 0x000fec0003800000 */
        /* <DEDUP_REMOVED lines=12> */
.L_x_163:
[----:B------:R-:W-:Y:S01]  /*69f0*/  USHF.R.U64 UR6, UR12, UR15, UR13 ;  /* 0x0000000f0c067299 */ /* 0x000fe2000800120d */
[----:B------:R-:W-:Y:S01]  /*6a00*/  R2UR UR5, R17 ;  /* 0x00000000110572ca */ /* 0x000fe200000e0000 */
[----:B------:R-:W-:Y:S01]  /*6a10*/  USHF.R.U32.HI UR4, URZ, UR15, UR13 ;  /* 0x0000000f3f047299 */ /* 0x000fe2000801160d */
[----:B------:R-:W1:Y:S01]  /*6a20*/  F2I.U32.TRUNC.NTZ R2, R2 ;  /* 0x0000000200027305 */ /* 0x000e62000020f000 */
[----:B------:R-:W-:Y:S01]  /*6a30*/  UIADD3 UR9, UP0, URZ, -UR6, URZ ;  /* 0x800000063f097290 */ /* 0x000fe2000ff1e03f */
[----:B------:R-:W-:Y:S01]  /*6a40*/  ULDC.64 UR10, c[0x0][0x620] ;  /* 0x00018800000a7ab9 */ /* 0x000fe20000000a00 */
[----:B------:R-:W-:Y:S02]  /*6a50*/  ULDC UR14, c[0x0][0x608] ;  /* 0x00018200000e7ab9 */ /* 0x000fe40000000800 */
[----:B------:R-:W-:Y:S01]  /*6a60*/  UIADD3.X UR4, URZ, ~UR4, URZ, UP0, !UPT ;  /* 0x800000043f047290 */ /* 0x000fe200087fe43f */
[----:B------:R-:W-:Y:S01]  /*6a70*/  ULDC UR15, c[0x0][0x658] ;  /* 0x00019600000f7ab9 */ /* 0x000fe20000000800 */
[----:B------:R-:W-:-:S02]  /*6a80*/  ULDC UR12, c[0x0][0x144] ;  /* 0x00005100000c7ab9 */ /* 0x000fc40000000800 */
[----:B------:R-:W-:Y:S01]  /*6a90*/  UIMAD UR8, UR4, UR10, URZ ;  /* 0x0000000a040872a4 */ /* 0x000fe2000f8e023f */
[----:B------:R-:W-:Y:S02]  /*6aa0*/  ULDC UR22, c[0x0][0x148] ;  /* 0x0000520000167ab9 */ /* 0x000fe40000000800 */
[----:B------:R-:W-:Y:S01]  /*6ab0*/  UMOV UR4, UR17 ;  /* 0x0000001100047c82 */ /* 0x000fe20008000000 */
[----:B------:R-:W-:Y:S02]  /*6ac0*/  UIMAD UR8, UR9, UR11, UR8 ;  /* 0x0000000b090872a4 */ /* 0x000fe4000f8e0208 */
[----:B------:R-:W-:Y:S01]  /*6ad0*/  UIMAD.WIDE.U32 UR4, UR9, UR10, UR4 ;  /* 0x0000000a090472a5 */ /* 0x000fe2000f8e0004 */
[----:B0-----:R-:W-:Y:S01]  /*6ae0*/  R2UR UR9, R0 ;  /* 0x00000000000972ca */ /* 0x001fe200000e0000 */
[----:B------:R-:W-:Y:S01]  /*6af0*/  ULDC UR20, c[0x0][0x648] ;  /* 0x0001920000147ab9 */ /* 0x000fe20000000800 */
[----:B-1----:R-:W-:Y:S01]  /*6b00*/  R2UR UR13, R2 ;  /* 0x00000000020d72ca */ /* 0x002fe200000e0000 */
[----:B------:R-:W-:Y:S01]  /*6b10*/  UIADD3 UR8, UR5, UR8, URZ ;  /* 0x0000000805087290 */ /* 0x000fe2000fffe03f */
[----:B------:R-:W-:-:S02]  /*6b20*/  ULDC UR21, c[0x0][0x638] ;  /* 0x00018e0000157ab9 */ /* 0x000fc40000000800 */
[----:B------:R-:W-:Y:S02]  /*6b30*/  ULDC UR5, c[0x0][0x618] ;  /* 0x0001860000057ab9 */ /* 0x000fe40000000800 */
[----:B------:R-:W-:Y:S02]  /*6b40*/  USHF.R.U64 UR10, UR4, UR5, UR8 ;  /* 0x00000005040a7299 */ /* 0x000fe40008001208 */
[----:B------:R-:W-:-:S03]  /*6b50*/  USHF.R.U32.HI UR8, URZ, UR5, UR8 ;  /* 0x000000053f087299 */ /* 0x000fc60008011608 */
[----:B------:R-:W-:Y:S01]  /*6b60*/  ULDC.64 UR4, c[0x0][0x640] ;  /* 0x0001900000047ab9 */ /* 0x000fe20000000a00 */
[----:B------:R-:W-:Y:S01]  /*6b70*/  USHF.R.U64 UR11, UR10, UR14, UR8 ;  /* 0x0000000e0a0b7299 */ /* 0x000fe20008001208 */
[----:B------:R-:W-:Y:S01]  /*6b80*/  ISETP.NE.U32.AND P0, PT, RZ, UR4, PT ;  /* 0x00000004ff007c0c */ /* 0x000fe2000bf05070 */
[----:B------:R-:W-:Y:S02]  /*6b90*/  USHF.R.U32.HI UR8, URZ, UR14, UR8 ;  /* 0x0000000e3f087299 */ /* 0x000fe40008011608 */
[----:B------:R-:W-:Y:S01]  /*6ba0*/  UIADD3 UR9, -UR9, URZ, URZ ;  /* 0x0000003f09097290 */ /* 0x000fe2000fffe13f */
[----:B------:R-:W-:Y:S01]  /*6bb0*/  ISETP.NE.AND.EX P0, PT, RZ, UR5, PT, P0 ;  /* 0x00000005ff007c0c */ /* 0x000fe2000bf05300 */
[----:B------:R-:W-:Y:S02]  /*6bc0*/  USHF.R.U64 UR17, UR11, UR15, UR8 ;  /* 0x0000000f0b117299 */ /* 0x000fe40008001208 */
[----:B------:R-:W-:Y:S02]  /*6bd0*/  UIADD3 UR18, -UR13, URZ, URZ ;  /* 0x0000003f0d127290 */ /* 0x000fe4000fffe13f */
[----:B------:R-:W-:-:S02]  /*6be0*/  USHF.R.U32.HI UR15, URZ, UR15, UR8 ;  /* 0x0000000f3f0f7299 */ /* 0x000fc40008011608 */
[----:B------:R-:W-:Y:S01]  /*6bf0*/  UIMAD UR19, UR12, UR9, UR7 ;  /* 0x000000090c1372a4 */ /* 0x000fe2000f8e0207 */
[----:B------:R-:W-:-:S05]  /*6c00*/  UMOV UR14, UR17 ;  /* 0x00000011000e7c82 */ /* 0x000fca0008000000 */
[----:B------:R-:W-:Y:S06]  /*6c10*/  @!P0 BRA `(.L_x_164) ;  /* 0x0000000000288947 */ /* 0x000fec0003800000 */
        /* <DEDUP_REMOVED lines=10> */
.L_x_164:
[----:B------:R-:W-:Y:S01]  /*6cc0*/  UISETP.NE.AND UP0, UPT, UR38, URZ, UPT ;  /* 0x0000003f2600728c */ /* 0x000fe2000bf05270 */
[----:B------:R-:W-:Y:S01]  /*6cd0*/  IMAD.MOV.U32 R0, RZ, RZ, 0x1 ;  /* 0x00000001ff007424 */ /* 0x000fe200078e00ff */
[----:B------:R-:W-:Y:S01]  /*6ce0*/  USHF.R.U64 UR5, UR14, UR20, UR15 ;  /* 0x000000140e057299 */ /* 0x000fe2000800120f */
[----:B------:R-:W-:Y:S01]  /*6cf0*/  IMAD.U32 R19, RZ, RZ, UR6 ;  /* 0x00000006ff137e24 */ /* 0x000fe2000f8e00ff */
[----:B------:R-:W-:Y:S02]  /*6d00*/  ULOP3.LUT UR4, UR11, UR47, URZ, 0xc0, !UPT ;  /* 0x0000002f0b047292 */ /* 0x000fe4000f8ec03f */
[----:B------:R-:W-:Y:S02]  /*6d10*/  UIADD3 UR7, -UR5, URZ, URZ ;  /* 0x0000003f05077290 */ /* 0x000fe4000fffe13f */
[----:B------:R-:W-:Y:S02]  /*6d20*/  UIMAD UR4, UR44, UR5, UR4 ;  /* 0x000000052c0472a4 */ /* 0x000fe4000f8e0204 */
[----:B------:R-:W-:-:S02]  /*6d30*/  ULOP3.LUT UR10, UR10, UR43, URZ, 0xc0, !UPT ;  /* 0x0000002b0a0a7292 */ /* 0x000fc4000f8ec03f */
[----:B------:R-:W-:Y:S02]  /*6d40*/  @UP0 UIMAD UR19, UR22, UR18, UR16 ;  /* 0x00000012161302a4 */ /* 0x000fe4000f8e0210 */
[----:B------:R-:W-:Y:S01]  /*6d50*/  UIMAD UR5, UR7, UR21, UR17 ;  /* 0x00000015070572a4 */ /* 0x000fe2000f8e0211 */
[----:B------:R-:W-:Y:S02]  /*6d60*/  ULDC UR8, c[0x0][0x600] ;  /* 0x0001800000087ab9 */ /* 0x000fe40000000800 */
[----:B------:R-:W-:Y:S01]  /*6d70*/  ULDC UR7, c[0x0][0x610] ;  /* 0x0001840000077ab9 */ /* 0x000fe20000000800 */
[----:B------:R-:W-:Y:S02]  /*6d80*/  UIMAD UR5, UR5, UR8, UR10 ;  /* 0x00000008050572a4 */ /* 0x000fe4000f8e020a */
[----:B------:R-:W-:-:S04]  /*6d90*/  UIMAD UR4, UR4, UR7, UR19 ;  /* 0x00000007040472a4 */ /* 0x000fc8000f8e0213 */
[----:B------:R-:W-:Y:S02]  /*6da0*/  USEL UR7, UR5, UR4, !UP0 ;  /* 0x0000000405077287 */ /* 0x000fe4000c000000 */
[----:B------:R-:W-:-:S04]  /*6db0*/  USEL UR4, UR4, UR5, !UP0 ;  /* 0x0000000504047287 */ /* 0x000fc8000c000000 */
[----:B------:R-:W-:Y:S02]  /*6dc0*/  IMAD.U32 R2, RZ, RZ, UR7 ;  /* 0x00000007ff027e24 */ /* 0x000fe4000f8e00ff */
[----:B------:R-:W-:-:S07]  /*6dd0*/  IMAD.U32 R18, RZ, RZ, UR4 ;  /* 0x00000004ff127e24 */ /* 0x000fce000f8e00ff */
.L_x_162:
[----:B------:R-:W-:Y:S01]  /*6de0*/  UIADD3 UR45, UR36, UR45, URZ ;  /* 0x0000002d242d7290 */ /* 0x000fe2000fffe03f */
[----:B------:R-:W-:Y:S02]  /*6df0*/  LOP3.LUT P0, RZ, R0, 0xff, RZ, 0xc0, !PT ;  /* 0x000000ff00ff7812 */ /* 0x000fe4000780c0ff */
[----:B------:R-:W-:Y:S01]  /*6e00*/  LOP3.LUT R100, R100, 0x1, RZ, 0x3c, !PT ;  /* 0x0000000164647812 */ /* 0x000fe200078e3cff */
[----:B------:R-:W-:Y:S02]  /*6e10*/  USHF.R.U32.HI UR4, URZ, 0x2, UR45 ;  /* 0x000000023f047899 */ /* 0x000fe4000801162d */
[----:B------:R-:W-:Y:S02]  /*6e20*/  UISETP.GT.U32.AND UP0, UPT, UR45, 0x3, UPT ;  /* 0x000000032d00788c */ /* 0x000fe4000bf04070 */
[----:B------:R-:W-:Y:S02]  /*6e30*/  ULOP3.LUT UR4, UR4, 0x1, URZ, 0xc0, !UPT ;  /* 0x0000000104047892 */ /* 0x000fe4000f8ec03f */
[----:B------:R-:W-:-:S02]  /*6e40*/  UISETP.LT.U32.AND UP0, UPT, UR36, 0x4, UP0 ;  /* 0x000000042400788c */ /* 0x000fc40008701070 */
[----:B------:R-:W-:Y:S02]  /*6e50*/  UISETP.NE.U32.AND UP1, UPT, UR4, 0x1, UPT ;  /* 0x000000010400788c */ /* 0x000fe4000bf25070 */
[----:B------:R-:W-:Y:S02]  /*6e60*/  USEL UR5, URZ, 0x1, !UP0 ;  /* 0x000000013f057887 */ /* 0x000fe4000c000000 */
[----:B------:R-:W-:Y:S02]  /*6e70*/  UISETP.GT.U32.AND UP1, UPT, UR36, 0x3, !UP1 ;  /* 0x000000032400788c */ /* 0x000fe4000cf24070 */
[----:B------:R-:W-:Y:S02]  /*6e80*/  ULOP3.LUT UR45, UR45, 0x3, URZ, 0xc0, !UPT ;  /* 0x000000032d2d7892 */ /* 0x000fe4000f8ec03f */
[----:B------:R-:W-:-:S04]  /*6e90*/  USEL UR4, URZ, 0x1, !UP1 ;  /* 0x000000013f047887 */ /* 0x000fc8000c800000 */
[----:B------:R-:W-:Y:S01]  /*6ea0*/  ULOP3.LUT UR48, UR4, UR48, UR5, 0x96, !UPT ;  /* 0x0000003004307292 */ /* 0x000fe2000f8e9605 */
[----:B------:R-:W-:Y:S11]  /*6eb0*/  @P0 BRA `(.L_x_165) ;  /* 0xffffffa800700947 */ /* 0x000ff6000383ffff */
[----:B------:R-:W-:Y:S05]  /*6ec0*/  EXIT ;  /* 0x000000000000794d */ /* 0x000fea0003800000 */
.L_x_16:
[----:B------:R-:W-:-:S08]  /*6ed0*/  ISETP.NE.AND P0, PT, RZ, UR6, PT ;  /* 0x00000006ff007c0c */ /* 0x000fd0000bf05270 */
[----:B------:R-:W0:-:S00]  /*6ee0*/  USETMAXREG.DEALLOC.CTAPOOL 0x28 ;  /* 0x00000028000079c8 */ /* 0x000e0000080e0500 */
[----:B------:R-:W-:Y:S05]  /*6ef0*/  @P0 EXIT ;  /* 0x000000000000094d */ /* 0x000fea0003800000 */
[----:B0-----:R-:W-:Y:S01]  /*6f00*/  LOP3.LUT P0, RZ, R4, 0xff, RZ, 0xc0, !PT ;  /* 0x000000ff04ff7812 */ /* 0x001fe2000780c0ff */
[----:B------:R-:W-:Y:S02]  /*6f10*/  IMAD.MOV.U32 R9, RZ, RZ, 0x1 ;  /* 0x00000001ff097424 */ /* 0x000fe400078e00ff */
[----:B------:R-:W-:-:S10]  /*6f20*/  IMAD.MOV.U32 R8, RZ, RZ, RZ ;  /* 0x000000ffff087224 */ /* 0x000fd400078e00ff */
[----:B------:R-:W-:Y:S05]  /*6f30*/  @!P0 BRA `(.L_x_166) ;  /* 0x0000000c00b48947 */ /* 0x000fea0003800000 */
[----:B------:R-:W0:Y:S01]  /*6f40*/  S2UR UR5, SR_CgaCtaId ;  /* 0x00000000000579c3 */ /* 0x000e220000008800 */
[----:B------:R-:W-:Y:S01]  /*6f50*/  ULDC UR14, c[0x0][0x658] ;  /* 0x00019600000e7ab9 */ /* 0x000fe20000000800 */
[----:B------:R-:W-:Y:S01]  /*6f60*/  UMOV UR6, 0xffffffff ;  /* 0xffffffff00067882 */ /* 0x000fe20000000000 */
[----:B------:R-:W-:Y:S01]  /*6f70*/  UMOV UR9, 0x1 ;  /* 0x0000000100097882 */ /* 0x000fe20000000000 */
[----:B------:R-:W-:Y:S01]  /*6f80*/  USHF.L.U32 UR6, UR6, UR14, URZ ;  /* 0x0000000e06067299 */ /* 0x000fe2000800063f */
[----:B------:R-:W-:Y:S01]  /*6f90*/  LOP3.LUT P0, RZ, R0, 0x1f, RZ, 0xc0, !PT ;  /* 0x0000001f00ff7812 */ /* 0x000fe2000780c0ff */
[----:B------:R-:W-:Y:S01]  /*6fa0*/  BSSY B0, `(.L_x_166) ;  /* 0x00000e6000007945 */ /* 0x000fe20003800000 */
[C---:B------:R-:W-:Y:S01]  /*6fb0*/  ISETP.NE.AND P3, PT, R3.reuse, RZ, PT ;  /* 0x000000ff0300720c */ /* 0x040fe20003f65270 */
[----:B------:R-:W-:Y:S01]  /*6fc0*/  ULOP3.LUT UR22, URZ, UR6, URZ, 0x33, !UPT ;  /* 0x000000063f167292 */ /* 0x000fe2000f8e333f */
[----:B------:R-:W-:Y:S01]  /*6fd0*/  ISETP.NE.OR P0, PT, R3, RZ, !P0 ;  /* 0x000000ff0300720c */ /* 0x000fe20004705670 */
[----:B------:R-:W-:Y:S01]  /*6fe0*/  IMAD.MOV.U32 R0, RZ, RZ, 0x1 ;  /* 0x00000001ff007424 */ /* 0x000fe200078e00ff */
[----:B------:R-:W-:Y:S01]  /*6ff0*/  ULDC UR13, c[0x0][0x600] ;  /* 0x00018000000d7ab9 */ /* 0x000fe20000000800 */
[----:B------:R-:W-:Y:S01]  /*7000*/  IMAD.MOV.U32 R9, RZ, RZ, 0x1 ;  /* 0x00000001ff097424 */ /* 0x000fe200078e00ff */
[----:B------:R-:W-:Y:S01]  /*7010*/  UMOV UR29, 0x1111 ;  /* 0x00001111001d7882 */ /* 0x000fe20000000000 */
[----:B------:R-:W-:Y:S01]  /*7020*/  IMAD.MOV.U32 R8, RZ, RZ, RZ ;  /* 0x000000ffff087224 */ /* 0x000fe200078e00ff */
[----:B------:R-:W-:-:S02]  /*7030*/  UIADD3 UR41, UR37, 0x1, URZ ;  /* 0x0000000125297890 */ /* 0x000fc4000fffe03f */
[----:B------:R-:W-:Y:S02]  /*7040*/  ULOP3.LUT UR44, UR40, 0x2, URZ, 0xfc, !UPT ;  /* 0x00000002282c7892 */ /* 0x000fe4000f8efc3f */
[----:B------:R-:W-:Y:S02]  /*7050*/  UIADD3 UR13, UR13, -0x1, URZ ;  /* 0xffffffff0d0d7890 */ /* 0x000fe4000fffe03f */
[----:B------:R-:W-:Y:S01]  /*7060*/  USHF.L.U32 UR14, UR9, UR14, URZ ;  /* 0x0000000e090e7299 */ /* 0x000fe2000800063f */
[----:B------:R-:W-:Y:S01]  /*7070*/  ULDC.64 UR30, c[0x0][0x198] ;  /* 0x00006600001e7ab9 */ /* 0x000fe20000000a00 */
[----:B0-----:R-:W-:Y:S02]  /*7080*/  USHF.R.U32.HI UR45, URZ, 0x2, UR5 ;  /* 0x000000023f2d7899 */ /* 0x001fe40008011605 */
[----:B------:R-:W-:Y:S02]  /*7090*/  ULOP3.LUT UR4, UR5, 0x3, URZ, 0xc0, !UPT ;  /* 0x0000000305047892 */ /* 0x000fe4000f8ec03f */
[----:B------:R-:W-:-:S02]  /*70a0*/  USHF.L.U32 UR15, UR5, 0x5, URZ ;  /* 0x00000005050f7899 */ /* 0x000fc4000800063f */
[----:B------:R-:W-:Y:S02]  /*70b0*/  USHF.L.U32 UR21, UR5, 0xa, URZ ;  /* 0x0000000a05157899 */ /* 0x000fe4000800063f */
[----:B------:R-:W-:Y:S02]  /*70c0*/  ULOP3.LUT UR5, UR5, 0xfffffffc, URZ, 0xc0, !UPT ;  /* 0xfffffffc05057892 */ /* 0x000fe4000f8ec03f */
[----:B------:R-:W-:Y:S02]  /*70d0*/  UISETP.GT.U32.AND UP0, UPT, UR4, 0xffff, UPT ;  /* 0x0000ffff0400788c */ /* 0x000fe4000bf04070 */
[----:B------:R-:W-:Y:S02]  /*70e0*/  ULOP3.LUT UR7, UR5, 0x1, URZ, 0xfc, !UPT ;  /* 0x0000000105077892 */ /* 0x000fe4000f8efc3f */
[----:B------:R-:W-:Y:S02]  /*70f0*/  ULOP3.LUT UR8, UR5, 0x2, URZ, 0xfc, !UPT ;  /* 0x0000000205087892 */ /* 0x000fe4000f8efc3f */
[----:B------:R-:W-:-:S02]  /*7100*/  USHF.L.U32 UR6, UR9, UR5, URZ ;  /* 0x0000000509067299 */ /* 0x000fc4000800063f */
[----:B------:R-:W-:Y:S02]  /*7110*/  ULOP3.LUT UR5, UR5, 0x3, URZ, 0xfc, !UPT ;  /* 0x0000000305057892 */ /* 0x000fe4000f8efc3f */
[----:B------:R-:W-:Y:S02]  /*7120*/  USHF.L.U32 UR7, UR9, UR7, URZ ;  /* 0x0000000709077299 */ /* 0x000fe4000800063f */
[----:B------:R-:W-:Y:S02]  /*7130*/  USHF.L.U32 UR8, UR9, UR8, URZ ;  /* 0x0000000809087299 */ /* 0x000fe4000800063f */
[----:B------:R-:W-:Y:S02]  /*7140*/  USEL UR4, UR4, 0xffff, !UP0 ;  /* 0x0000ffff04047887 */ /* 0x000fe4000c000000 */
[----:B------:R-:W-:Y:S02]  /*7150*/  USHF.L.U32 UR5, UR9, UR5, URZ ;  /* 0x0000000509057299 */ /* 0x000fe4000800063f */
[----:B------:R-:W-:-:S02]  /*7160*/  ULOP3.LUT UR6, UR8, UR6, UR7, 0xfe, !UPT ;  /* 0x0000000608067292 */ /* 0x000fc4000f8efe07 */
[----:B------:R-:W-:Y:S02]  /*7170*/  ULOP3.LUT UR4, UR4, 0xffff, URZ, 0xc0, !UPT ;  /* 0x0000ffff04047892 */ /* 0x000fe4000f8ec03f */
[----:B------:R-:W-:Y:S02]  /*7180*/  ULOP3.LUT UR15, UR15, 0x60, URZ, 0xc0, !UPT ;  /* 0x000000600f0f7892 */ /* 0x000fe4000f8ec03f */
[----:B------:R-:W-:Y:S02]  /*7190*/  ULOP3.LUT UR21, UR21, 0xc00, URZ, 0xc0, !UPT ;  /* 0x00000c0015157892 */ /* 0x000fe4000f8ec03f */
[----:B------:R-:W-:Y:S02]  /*71a0*/  ULOP3.LUT UR23, UR6, UR5, URZ, 0xfc, !UPT ;  /* 0x0000000506177292 */ /* 0x000fe4000f8efc3f */
[----:B------:R-:W-:-:S12]  /*71b0*/  USHF.L.U32 UR29, UR29, UR4, URZ ;  /* 0x000000041d1d7299 */ /* 0x000fd8000800063f */
.L_x_178:
[----:B------:R-:W-:-:S03]  /*71c0*/  UMOV UR4, 0xffffffff ;  /* 0xffffffff00047882 */ /* 0x000fc60000000000 */
[----:B------:R-:W-:Y:S05]  /*71d0*/  BRA.DIV UR4, `(.L_x_167) ;  /* 0x0000001204247947 */ /* 0x000fea000b800000 */
[----:B------:R-:W-:-:S13]  /*71e0*/  ELECT P6, URZ, PT ;  /* 0x00000000003f782f */ /* 0x000fda00038c0000 */
.L_x_191:
[----:B------:R-:W0:Y:S01]  /*71f0*/  LDC R3, c[0x0][0x28c] ;  /* 0x0000a300ff037b82 */ /* 0x000e220000000800 */
[----:B------:R-:W-:Y:S01]  /*7200*/  BSSY B1, `(.L_x_168) ;  /* 0x000004a000017945 */ /* 0x000fe20003800000 */
[----:B0-----:R-:W-:-:S13]  /*7210*/  ISETP.LT.OR P6, PT, R3, 0x1, !P6 ;  /* 0x000000010300780c */ /* 0x001fda00077c1670 */
[----:B------:R-:W-:Y:S05]  /*7220*/  @P6 BRA `(.L_x_169) ;  /* 0x00000004001c6947 */ /* 0x000fea0003800000 */
[----:B------:R-:W-:Y:S01]  /*7230*/  LEA R18, R18, UR45, 0x2 ;  /* 0x0000002d12127c11 */ /* 0x000fe2000f8e10ff */
[----:B------:R-:W-:Y:S01]  /*7240*/  IMAD.MOV.U32 R11, RZ, RZ, RZ ;  /* 0x000000ffff0b7224 */ /* 0x000fe200078e00ff */
[----:B------:R-:W-:Y:S01]  /*7250*/  LEA R6, R2, UR15, 0x7 ;  /* 0x0000000f02067c11 */ /* 0x000fe2000f8e38ff */
[----:B------:R-:W-:Y:S02]  /*7260*/  IMAD.U32 R12, RZ, RZ, UR41 ;  /* 0x00000029ff0c7e24 */ /* 0x000fe4000f8e00ff */
[----:B------:R-:W-:Y:S02]  /*7270*/  IMAD.MOV.U32 R2, RZ, RZ, R9 ;  /* 0x000000ffff027224 */ /* 0x000fe400078e0009 */
[----:B------:R-:W-:Y:S02]  /*7280*/  IMAD.MOV.U32 R3, RZ, RZ, R8 ;  /* 0x000000ffff037224 */ /* 0x000fe400078e0008 */
[----:B------:R-:W-:-:S07]  /*7290*/  IMAD.SHL.U32 R18, R18, 0x10, RZ ;  /* 0x0000001012127824 */ /* 0x000fce00078e00ff */
.L_x_173:
[----:B------:R-:W0:Y:S01]  /*72a0*/  S2R R5, SR_CgaCtaId ;  /* 0x0000000000057919 */ /* 0x000e220000008800 */
[----:B------:R-:W-:-:S04]  /*72b0*/  MOV R4, 0x400 ;  /* 0x0000040000047802 */ /* 0x000fc80000000f00 */
[----:B0-----:R-:W-:Y:S02]  /*72c0*/  LEA R10, R5, R4, 0x18 ;  /* 0x00000004050a7211 */ /* 0x001fe400078ec0ff */
[----:B------:R-:W-:Y:S01]  /*72d0*/  SHF.L.U32 R4, R2, 0x1f, RZ ;  /* 0x0000001f02047819 */ /* 0x000fe200000006ff */
[----:B------:R-:W0:Y:S02]  /*72e0*/  @!P3 LDC R5, c[0x0][0x500] ;  /* 0x00014000ff05bb82 */ /* 0x000e240000000800 */
[----:B------:R-:W-:-:S04]  /*72f0*/  IMAD R7, R3, 0x8, R10 ;  /* 0x0000000803077824 */ /* 0x000fc800078e020a */
[----:B------:R-:W1:Y:S02]  /*7300*/  SYNCS.PHASECHK.TRANS64.TRYWAIT P1, [R7+URZ+0x20], R4 ;  /* 0x00002004070075a7 */ /* 0x000e64000802017f */
[----:B-1----:R-:W-:Y:S05]  /*7310*/  @!P1 BRA `(.L_x_170) ;  /* 0x0000000c00f49947 */ /* 0x002fea0003800000 */
.L_x_192:
[----:B------:R-:W-:Y:S01]  /*7320*/  UPRMT UR4, UR44, 0x9910, URZ ;  /* 0x000099102c047896 */ /* 0x000fe2000800003f */
[----:B0-----:R0:W-:Y:S03]  /*7330*/  @!P3 SYNCS.ARRIVE.TRANS64 RZ, [R7+URZ], R5 ;  /* 0x0000000507ffb9a7 */ /* 0x0011e6000800003f */
[----:B------:R-:W-:-:S06]  /*7340*/  UISETP.NE.AND UP0, UPT, UR4, 0x2, UPT ;  /* 0x000000020400788c */ /* 0x000fcc000bf05270 */
[----:B------:R-:W-:-:S13]  /*7350*/  PLOP3.LUT P1, PT, PT, PT, UP0, 0x80, 0x0 ;  /* 0x000000000000781c */ /* 0x000fda0003f2f008 */
[----:B0-----:R-:W-:Y:S05]  /*7360*/  @P1 BRA `(.L_x_171) ;  /* 0x0000000000041947 */ /* 0x001fea0003800000 */
[----:B------:R-:W-:Y:S01]  /*7370*/  BPT.TRAP 0x1 ;  /* 0x000000040000795c */ /* 0x000fe20000300000 */
.L_x_171:
[----:B------:R-:W-:Y:S05]  /*7380*/  @P0 BRA `(.L_x_172) ;  /* 0x0000000000040947 */ /* 0x000fea0003800000 */
[----:B------:R-:W-:Y:S01]  /*7390*/  BPT.TRAP 0x1 ;  /* 0x000000040000795c */ /* 0x000fe20000300000 */
.L_x_172:
[C---:B-1----:R-:W-:Y:S01]  /*73a0*/  LEA R4, R3.reuse, UR45, 0x3 ;  /* 0x0000002d03047c11 */ /* 0x042fe2000f8e18ff */
[----:B------:R-:W-:Y:S01]  /*73b0*/  VIADD R12, R12, 0xffffffff ;  /* 0xffffffff0c0c7836 */ /* 0x000fe20000000000 */
[----:B------:R-:W-:Y:S01]  /*73c0*/  LEA R5, R3, UR21, 0xd ;  /* 0x0000001503057c11 */ /* 0x000fe2000f8e68ff */
[----:B------:R-:W-:Y:S01]  /*73d0*/  UIADD3 UR4, UP0, UR30, 0xf0, URZ ;  /* 0x000000f01e047890 */ /* 0x000fe2000ff1e03f */
[----:B------:R-:W-:Y:S01]  /*73e0*/  R2UR UR34, R11 ;  /* 0x000000000b2272ca */ /* 0x000fe200000e0000 */
[----:B------:R-:W-:Y:S01]  /*73f0*/  IMAD.SHL.U32 R4, R4, 0x200, RZ ;  /* 0x0000020004047824 */ /* 0x000fe200078e00ff */
[----:B------:R-:W-:Y:S01]  /*7400*/  R2UR UR33, R7 ;  /* 0x00000000072172ca */ /* 0x000fe200000e0000 */
[--C-:B------:R-:W-:Y:S01]  /*7410*/  IMAD R5, R5, 0x4, R10.reuse ;  /* 0x0000000405057824 */ /* 0x100fe200078e020a */
[----:B------:R-:W-:Y:S01]  /*7420*/  R2UR UR36, R19 ;  /* 0x00000000132472ca */ /* 0x000fe200000e0000 */
[----:B------:R-:W-:Y:S01]  /*7430*/  IMAD R4, R4, 0x4, R10 ;  /* 0x0000000404047824 */ /* 0x000fe200078e020a */
[----:B------:R-:W-:Y:S01]  /*7440*/  R2UR UR35, R18 ;  /* 0x00000000122372ca */ /* 0x000fe200000e0000 */
[----:B------:R-:W-:Y:S01]  /*7450*/  UIADD3 UR42, UP1, UR30, 0x1f0, URZ ;  /* 0x000001f01e2a7890 */ /* 0x000fe2000ff3e03f */
[----:B------:R-:W-:Y:S01]  /*7460*/  R2UR UR8, R5 ;  /* 0x00000000050872ca */ /* 0x000fe200000e0000 */
[----:B------:R-:W-:Y:S01]  /*7470*/  UIADD3.X UR5, URZ, UR31, URZ, UP0, !UPT ;  /* 0x0000001f3f057290 */ /* 0x000fe200087fe43f */
[----:B------:R-:W-:Y:S01]  /*7480*/  R2UR UR24, R4 ;  /* 0x00000000041872ca */ /* 0x000fe200000e0000 */
[----:B------:R-:W-:Y:S01]  /*7490*/  UPRMT UR46, URZ, 0x5410, UR29 ;  /* 0x000054103f2e7896 */ /* 0x000fe2000800001d */
[----:B------:R-:W-:Y:S01]  /*74a0*/  R2UR UR19, R6 ;  /* 0x00000000061372ca */ /* 0x000fe200000e0000 */
[----:B------:R-:W-:Y:S01]  /*74b0*/  UIADD3 UR26, UR34, 0x20, URZ ;  /* 0x00000020221a7890 */ /* 0x000fe2000fffe03f */
[----:B------:R-:W-:Y:S01]  /*74c0*/  ISETP.GT.AND P2, PT, R12, 0x1, PT ;  /* 0x000000010c00780c */ /* 0x000fe20003f44270 */
[----:B------:R-:W-:Y:S01]  /*74d0*/  UIADD3.X UR43, URZ, UR31, URZ, UP1, !UPT ;  /* 0x0000001f3f2b7290 */ /* 0x000fe20008ffe43f */
[----:B------:R-:W-:Y:S01]  /*74e0*/  VIADD R3, R3, 0x1 ;  /* 0x0000000103037836 */ /* 0x000fe20000000000 */
[----:B------:R-:W-:Y:S01]  /*74f0*/  UPRMT UR47, URZ, 0x5410, UR23 ;  /* 0x000054103f2f7896 */ /* 0x000fe20008000017 */
[----:B------:R-:W-:Y:S01]  /*7500*/  VIADD R11, R11, 0x40 ;  /* 0x000000400b0b7836 */ /* 0x000fe20000000000 */
[----:B------:R-:W-:Y:S01]  /*7510*/  UMOV UR6, 0x0 ;  /* 0x0000000000067882 */ /* 0x000fe20000000000 */
[----:B------:R-:W-:Y:S01]  /*7520*/  UMOV UR7, 0x10000000 ;  /* 0x1000000000077882 */ /* 0x000fe20000000000 */
[----:B------:R-:W-:Y:S01]  /*7530*/  UIADD3 UR16, UR8, 0x10180, URZ ;  /* 0x0001018008107890 */ /* 0x000fe2000fffe03f */
[----:B------:R-:W-:Y:S01]  /*7540*/  ISETP.NE.AND P1, PT, R3, 0x4, PT ;  /* 0x000000040300780c */ /* 0x000fe20003f25270 */
[----:B------:R-:W-:-:S02]  /*7550*/  UIADD3 UR32, UR24, 0x180, URZ ;  /* 0x0000018018207890 */ /* 0x000fc4000fffe03f */
[----:B------:R-:W-:Y:S01]  /*7560*/  UIADD3 UR24, UR24, 0x2180, URZ ;  /* 0x0000218018187890 */ /* 0x000fe2000fffe03f */
[----:B------:R-:W-:Y:S01]  /*7570*/  SEL R5, RZ, 0x1, P1 ;  /* 0x00000001ff057807 */ /* 0x000fe20000800000 */
[----:B------:R-:W-:Y:S01]  /*7580*/  UIADD3 UR8, UR8, 0x14180, URZ ;  /* 0x0001418008087890 */ /* 0x000fe2000fffe03f */
[----:B------:R-:W-:Y:S01]  /*7590*/  SEL R3, R3, RZ, P1 ;  /* 0x000000ff03037207 */ /* 0x000fe20000800000 */
[----:B------:R-:W-:Y:S01]  /*75a0*/  UMOV UR25, UR33 ;  /* 0x0000002100197c82 */ /* 0x000fe20008000000 */
[----:B------:R-:W-:Y:S01]  /*75b0*/  UMOV UR28, UR36 ;  /* 0x00000024001c7c82 */ /* 0x000fe20008000000 */
[----:B------:R-:W-:Y:S01]  /*75c0*/  UMOV UR27, UR35 ;  /* 0x00000023001b7c82 */ /* 0x000fe20008000000 */
[----:B------:R-:W-:Y:S01]  /*75d0*/  UMOV UR17, UR33 ;  /* 0x0000002100117c82 */ /* 0x000fe20008000000 */
[----:B------:R-:W-:Y:S01]  /*75e0*/  UMOV UR18, UR34 ;  /* 0x0000002200127c82 */ /* 0x000fe20008000000 */
[----:B------:R-:W-:Y:S01]  /*75f0*/  UMOV UR20, UR36 ;  /* 0x0000002400147c82 */ /* 0x000fe20008000000 */
[----:B------:R0:W-:Y:S01]  /*7600*/  UTMALDG.3D.MULTICAST [UR32], [UR4], UR46, desc[UR6] ;  /* 0x00000620040073b4 */ /* 0x0001e2000801182e */
[----:B------:R-:W-:Y:S01]  /*7610*/  UMOV UR9, UR33 ;  /* 0x0000002100097c82 */ /* 0x000fe20008000000 */
[----:B------:R-:W-:Y:S01]  /*7620*/  UMOV UR11, UR19 ;  /* 0x00000013000b7c82 */ /* 0x000fe20008000000 */
[----:B------:R-:W-:Y:S01]  /*7630*/  UMOV UR12, UR36 ;  /* 0x00000024000c7c82 */ /* 0x000fe20008000000 */
[----:B------:R-:W-:Y:S01]  /*7640*/  UMOV UR10, UR26 ;  /* 0x0000001a000a7c82 */ /* 0x000fe20008000000 */
[----:B------:R-:W-:Y:S01]  /*7650*/  LOP3.LUT R2, R2, R5, RZ, 0x3c, !PT ;  /* 0x0000000502027212 */ /* 0x000fe200078e3cff */
[----:B------:R0:W-:Y:S01]  /*7660*/  UTMALDG.3D.MULTICAST [UR24], [UR4], UR46, desc[UR6] ;  /* 0x00000618040073b4 */ /* 0x0001e2000801182e */
[----:B------:R0:W-:Y:S01]  /*7670*/  UTMALDG.3D.MULTICAST [UR16], [UR42], UR47, desc[UR6] ;  /* 0x000006102a0073b4 */ /* 0x0001e2000801182f */
[----:B------:R0:W-:Y:S02]  /*7680*/  UTMALDG.3D.MULTICAST [UR8], [UR42], UR47, desc[UR6] ;  /* 0x000006082a0073b4 */ /* 0x0001e4000801182f */
[----:B0-----:R-:W-:Y:S05]  /*7690*/  @P2 BRA `(.L_x_173) ;  /* 0xfffffffc00002947 */ /* 0x001fea000383ffff */
.L_x_169:
[----:B------:R-:W-:Y:S05]  /*76a0*/  BSYNC B1 ;  /* 0x0000000000017941 */ /* 0x000fea0003800000 */
.L_x_168:
[----:B------:R-:W-:Y:S01]  /*76b0*/  LOP3.LUT P4, RZ, R0, 0xff, RZ, 0xc0, !PT ;  /* 0x000000ff00ff7812 */ /* 0x000fe2000788c0ff */
[----:B------:R-:W-:Y:S01]  /*76c0*/  VIADD R8, R8, UR37 ;  /* 0x0000002508087c36 */ /* 0x000fe20008000000 */
[----:B------:R-:W-:Y:S01]  /*76d0*/  ULDC.64 UR4, c[0x0][0x650] ;  /* 0x0001940000047ab9 */ /* 0x000fe20000000a00 */
[----:B------:R-:W-:Y:S01]  /*76e0*/  BSSY B1, `(.L_x_174) ;  /* 0x000006f000017945 */ /* 0x000fe20003800000 */
[----:B------:R-:W-:Y:S02]  /*76f0*/  IMAD.MOV.U32 R18, RZ, RZ, -0x1 ;  /* 0xffffffffff127424 */ /* 0x000fe400078e00ff */
[----:B------:R-:W-:Y:S01]  /*7700*/  SHF.R.U32.HI R0, RZ, 0x2, R8 ;  /* 0x00000002ff007819 */ /* 0x000fe20000011608 */
[----:B------:R-:W-:Y:S01]  /*7710*/  IMAD.MOV.U32 R19, RZ, RZ, -0x1 ;  /* 0xffffffffff137424 */ /* 0x000fe200078e00ff */
[----:B------:R-:W-:Y:S02]  /*7720*/  ISETP.GT.U32.AND P1, PT, R8, 0x3, PT ;  /* 0x000000030800780c */ /* 0x000fe40003f24070 */
[----:B------:R-:W-:-:S02]  /*7730*/  LOP3.LUT R0, R0, 0x1, RZ, 0xc0, !PT ;  /* 0x0000000100007812 */ /* 0x000fc400078ec0ff */
[----:B------:R-:W-:Y:S01]  /*7740*/  LOP3.LUT R8, R8, 0x3, RZ, 0xc0, !PT ;  /* 0x0000000308087812 */ /* 0x000fe200078ec0ff */
[----:B------:R-:W0:Y:S01]  /*7750*/  @P4 S2R R3, SR_CgaCtaId ;  /* 0x0000000000034919 */ /* 0x000e220000008800 */
[----:B------:R-:W-:Y:S02]  /*7760*/  @P4 MOV R2, 0x400 ;  /* 0x0000040000024802 */ /* 0x000fe40000000f00 */
[----:B------:R-:W-:Y:S02]  /*7770*/  ISETP.NE.U32.AND P2, PT, R0, 0x1, PT ;  /* 0x000000010000780c */ /* 0x000fe40003f45070 */
[----:B0-----:R-:W-:Y:S01]  /*7780*/  @P4 LEA R2, R3, R2, 0x18 ;  /* 0x0000000203024211 */ /* 0x001fe200078ec0ff */
[----:B------:R-:W-:-:S03]  /*7790*/  IMAD.U32 R3, RZ, RZ, UR37 ;  /* 0x00000025ff037e24 */ /* 0x000fc6000f8e00ff */
[----:B------:R0:W-:Y:S01]  /*77a0*/  @P4 SYNCS.ARRIVE.TRANS64.A1T0 RZ, [R2+URZ+0x78], RZ ;  /* 0x000078ff02ff49a7 */ /* 0x0001e2000810003f */
[----:B------:R-:W-:Y:S02]  /*77b0*/  IADD3 R16, P4, R16, UR52, RZ ;  /* 0x0000003410107c10 */ /* 0x000fe4000ff9e0ff */
[----:B------:R-:W-:Y:S02]  /*77c0*/  ISETP.LT.U32.AND P1, PT, R3, 0x4, P1 ;  /* 0x000000040300780c */ /* 0x000fe40000f21070 */
[----:B------:R-:W-:Y:S02]  /*77d0*/  IADD3.X R17, R17, UR39, RZ, P4, !PT ;  /* 0x0000002711117c10 */ /* 0x000fe4000a7fe4ff */
[----:B------:R-:W-:Y:S02]  /*77e0*/  ISETP.GE.U32.AND P4, PT, R16, UR4, PT ;  /* 0x0000000410007c0c */ /* 0x000fe4000bf86070 */
[----:B------:R-:W-:Y:S02]  /*77f0*/  SEL R0, RZ, 0x1, !P1 ;  /* 0x00000001ff007807 */ /* 0x000fe40004800000 */
[----:B------:R-:W-:-:S02]  /*7800*/  ISETP.GE.U32.AND.EX P1, PT, R17, UR5, PT, P4 ;  /* 0x0000000511007c0c */ /* 0x000fc4000bf26140 */
[----:B------:R-:W-:Y:S02]  /*7810*/  ISETP.GT.U32.AND P2, PT, R3, 0x3, !P2 ;  /* 0x000000030300780c */ /* 0x000fe40005744070 */
[----:B------:R-:W-:Y:S02]  /*7820*/  PRMT R3, RZ, 0x7610, R3 ;  /* 0x00007610ff037816 */ /* 0x000fe40000000003 */
[----:B0-----:R-:W-:-:S04]  /*7830*/  SEL R2, RZ, 0x1, !P2 ;  /* 0x00000001ff027807 */ /* 0x001fc80005000000 */
[--C-:B------:R-:W-:Y:S01]  /*7840*/  LOP3.LUT R9, R2, R9, R0.reuse, 0x96, !PT ;  /* 0x0000000902097212 */ /* 0x100fe200078e9600 */
[----:B------:R-:W-:Y:S01]  /*7850*/  IMAD.MOV.U32 R2, RZ, RZ, -0x1 ;  /* 0xffffffffff027424 */ /* 0x000fe200078e00ff */
[----:B------:R-:W-:Y:S01]  /*7860*/  PRMT R0, RZ, 0x7610, R0 ;  /* 0x00007610ff007816 */ /* 0x000fe20000000000 */
[----:B------:R-:W-:Y:S06]  /*7870*/  @P1 BRA `(.L_x_175) ;  /* 0x0000000400541947 */ /* 0x000fec0003800000 */
[----:B------:R-:W0:Y:S01]  /*7880*/  S2UR UR4, SR_CTAID.X ;  /* 0x00000000000479c3 */ /* 0x000e220000002500 */
[----:B------:R-:W-:Y:S01]  /*7890*/  ULDC.64 UR6, c[0x0][0x628] ;  /* 0x00018a0000067ab9 */ /* 0x000fe20000000a00 */
[----:B------:R-:W-:Y:S01]  /*78a0*/  ULDC UR5, c[0x0][0x150] ;  /* 0x0000540000057ab9 */ /* 0x000fe20000000800 */
[----:B------:R-:W-:Y:S01]  /*78b0*/  ISETP.NE.U32.AND P1, PT, RZ, UR6, PT ;  /* 0x00000006ff007c0c */ /* 0x000fe2000bf25070 */
[----:B------:R-:W-:Y:S01]  /*78c0*/  ULDC UR8, c[0x0][0x630] ;  /* 0x00018c0000087ab9 */ /* 0x000fe20000000800 */
[----:B------:R-:W-:Y:S01]  /*78d0*/  ULDC UR10, c[0x0][0x154] ;  /* 0x00005500000a7ab9 */ /* 0x000fe20000000800 */
[----:B------:R-:W-:Y:S01]  /*78e0*/  IMAD.MOV.U32 R2, RZ, RZ, R16 ;  /* 0x000000ffff027224 */ /* 0x000fe200078e0010 */
[----:B------:R-:W-:Y:S01]  /*78f0*/  ISETP.NE.AND.EX P1, PT, RZ, UR7, PT, P1 ;  /* 0x00000007ff007c0c */ /* 0x000fe2000bf25310 */
[----:B------:R-:W1:Y:S01]  /*7900*/  S2UR UR9, SR_CTAID.Y ;  /* 0x00000000000979c3 */ /* 0x000e620000002600 */
[----:B0-----:R-:W-:-:S05]  /*7910*/  I2FP.F32.U32 R3, UR4 ;  /* 0x0000000400037c45 */ /* 0x001fca0008201000 */
[----:B------:R-:W-:Y:S01]  /*7920*/  FMUL R10, R3, UR5 ;  /* 0x00000005030a7c20 */ /* 0x000fe20008400000 */
[----:B------:R-:W-:-:S05]  /*7930*/  IMAD.MOV.U32 R3, RZ, RZ, R17 ;  /* 0x000000ffff037224 */ /* 0x000fca00078e0011 */
[----:B------:R-:W-:Y:S05]  /*7940*/  @!P1 BRA `(.L_x_176) ;  /* 0x0000000000289947 */ /* 0x000fea0003800000 */
[----:B------:R-:W-:Y:S02]  /*7950*/  ULDC UR5, c[0x0][0x634] ;  /* 0x00018d0000057ab9 */ /* 0x000fe40000000800 */
[----:B------:R-:W-:-:S05]  /*7960*/  IADD3 R7, P1, R16, UR5, RZ ;  /* 0x0000000510077c10 */ /* 0x000fca000ff3e0ff */
[----:B------:R-:W-:-:S04]  /*7970*/  IMAD.X R11, RZ, RZ, R17, P1 ;  /* 0x000000ffff0b7224 */ /* 0x000fc800008e0611 */
[----:B------:R-:W-:-:S04]  /*7980*/  IMAD.WIDE.U32 R4, R11, UR6, RZ ;  /* 0x000000060b047c25 */ /* 0x000fc8000f8e00ff */
[----:B------:R-:W-:-:S04]  /*7990*/  IMAD.WIDE.U32 R4, P1, R7, UR7, R4 ;  /* 0x0000000707047c25 */ /* 0x000fc8000f820004 */
[----:B------:R-:W-:-:S04]  /*79a0*/  IMAD.WIDE.U32 R6, R7, UR6, RZ ;  /* 0x0000000607067c25 */ /* 0x000fc8000f8e00ff */
[----:B------:R-:W-:Y:S01]  /*79b0*/  IMAD.X R3, RZ, RZ, RZ, P1 ;  /* 0x000000ffff037224 */ /* 0x000fe200008e06ff */
[----:B------:R-:W-:Y:S01]  /*79c0*/  IADD3 RZ, P1, R7, R4, RZ ;  /* 0x0000000407ff7210 */ /* 0x000fe20007f3e0ff */
[----:B------:R-:W-:-:S04]  /*79d0*/  IMAD.MOV.U32 R2, RZ, RZ, R5 ;  /* 0x000000ffff027224 */ /* 0x000fc800078e0005 */
[----:B------:R-:W-:-:S08]  /*79e0*/  IMAD.WIDE.U32.X R2, R11, UR7, R2, P1 ;  /* 0x000000070b027c25 */ /* 0x000fd000088e0402 */
.L_x_176:
[--C-:B------:R-:W-:Y:S01]  /*79f0*/  SHF.R.U64 R19, R2, UR8, R3.reuse ;  /* 0x0000000802137c19 */ /* 0x100fe20008001203 */
[----:B------:R-:W0:Y:S01]  /*7a00*/  F2I.U32.TRUNC.NTZ R10, R10 ;  /* 0x0000000a000a7305 */ /* 0x000e22000020f000 */
[----:B------:R-:W-:Y:S01]  /*7a10*/  SHF.R.U32.HI R2, RZ, UR8, R3 ;  /* 0x00000008ff027c19 */ /* 0x000fe20008011603 */
[----:B------:R-:W-:Y:S01]  /*7a20*/  ULDC.64 UR6, c[0x0][0x620] ;  /* 0x0001880000067ab9 */ /* 0x000fe20000000a00 */
[----:B------:R-:W-:Y:S01]  /*7a30*/  IADD3 R5, P1, RZ, -R19, RZ ;  /* 0x80000013ff057210 */ /* 0x000fe20007f3e0ff */
[----:B------:R-:W2:Y:S01]  /*7a40*/  LDC R15, c[0x0][0x610] ;  /* 0x00018400ff0f7b82 */ /* 0x000ea20000000800 */
[----:B-1----:R-:W-:Y:S01]  /*7a50*/  I2FP.F32.U32 R4, UR9 ;  /* 0x0000000900047c45 */ /* 0x002fe20008201000 */
[----:B------:R-:W-:Y:S01]  /*7a60*/  ULDC UR8, c[0x0][0x658] ;  /* 0x0001960000087ab9 */ /* 0x000fe20000000800 */
[----:B------:R-:W-:Y:S01]  /*7a70*/  ULDC UR12, c[0x0][0x648] ;  /* 0x00019200000c7ab9 */ /* 0x000fe20000000800 */
[----:B------:R-:W-:Y:S02]  /*7a80*/  IMAD.X R2, RZ, RZ, ~R2, P1 ;  /* 0x000000ffff027224 */ /* 0x000fe400008e0e02 */
[----:B------:R-:W-:Y:S01]  /*7a90*/  FMUL R6, R4, UR10 ;  /* 0x0000000a04067c20 */ /* 0x000fe20008400000 */
[----:B------:R-:W-:Y:S01]  /*7aa0*/  ULDC.64 UR10, c[0x0][0x640] ;  /* 0x00019000000a7ab9 */ /* 0x000fe20000000a00 */
[----:B------:R-:W-:Y:S01]  /*7ab0*/  IMAD R4, R2, UR6, RZ ;  /* 0x0000000602047c24 */ /* 0x000fe2000f8e02ff */
[----:B------:R-:W-:Y:S01]  /*7ac0*/  ISETP.NE.U32.AND P1, PT, RZ, UR10, PT ;  /* 0x0000000aff007c0c */ /* 0x000fe2000bf25070 */
[C---:B------:R-:W-:Y:S01]  /*7ad0*/  IMAD.WIDE.U32 R2, R5.reuse, UR6, R16 ;  /* 0x0000000605027c25 */ /* 0x040fe2000f8e0010 */
[----:B0-----:R-:W-:Y:S01]  /*7ae0*/  R2UR UR5, R10 ;  /* 0x000000000a0572ca */ /* 0x001fe200000e0000 */
[----:B------:R-:W0:Y:S01]  /*7af0*/  F2I.U32.TRUNC.NTZ R6, R6 ;  /* 0x0000000600067305 */ /* 0x000e22000020f000 */
[----:B------:R-:W-:Y:S01]  /*7b00*/  ULDC UR6, c[0x0][0x618] ;  /* 0x0001860000067ab9 */ /* 0x000fe20000000800 */
[----:B------:R-:W-:Y:S01]  /*7b10*/  IMAD R5, R5, UR7, R4 ;  /* 0x0000000705057c24 */ /* 0x000fe2000f8e0204 */
[----:B------:R-:W-:-:S03]  /*7b20*/  ISETP.NE.AND.EX P1, PT, RZ, UR11, PT, P1 ;  /* 0x0000000bff007c0c */ /* 0x000fc6000bf25310 */
[----:B------:R-:W-:-:S05]  /*7b30*/  IMAD.IADD R3, R3, 0x1, R5 ;  /* 0x0000000103037824 */ /* 0x000fca00078e0205 */
[--C-:B------:R-:W-:Y:S02]  /*7b40*/  SHF.R.U64 R10, R2, UR6, R3.reuse ;  /* 0x00000006020a7c19 */ /* 0x100fe40008001203 */
[----:B------:R-:W-:Y:S01]  /*7b50*/  SHF.R.U32.HI R3, RZ, UR6, R3 ;  /* 0x00000006ff037c19 */ /* 0x000fe20008011603 */
[----:B------:R-:W-:Y:S01]  /*7b60*/  ULDC UR6, c[0x0][0x608] ;  /* 0x0001820000067ab9 */ /* 0x000fe20000000800 */
[----:B0-----:R-:W-:Y:S02]  /*7b70*/  R2UR UR7, R6 ;  /* 0x00000000060772ca */ /* 0x001fe400000e0000 */
[--C-:B------:R-:W-:Y:S02]  /*7b80*/  SHF.R.U64 R12, R10, UR6, R3.reuse ;  /* 0x000000060a0c7c19 */ /* 0x100fe40008001203 */
[----:B------:R-:W-:Y:S01]  /*7b90*/  SHF.R.U32.HI R3, RZ, UR6, R3 ;  /* 0x00000006ff037c19 */ /* 0x000fe20008011603 */
[----:B------:R-:W-:-:S03]  /*7ba0*/  UIADD3 UR6, -UR5, URZ, URZ ;  /* 0x0000003f05067290 */ /* 0x000fc6000fffe13f */
[--C-:B------:R-:W-:Y:S01]  /*7bb0*/  SHF.R.U64 R13, R12, UR8, R3.reuse ;  /* 0x000000080c0d7c19 */ /* 0x100fe20008001203 */
[----:B------:R-:W-:Y:S01]  /*7bc0*/  ULDC UR5, c[0x0][0x144] ;  /* 0x0000510000057ab9 */ /* 0x000fe20000000800 */
[----:B------:R-:W-:-:S03]  /*7bd0*/  SHF.R.U32.HI R3, RZ, UR8, R3 ;  /* 0x00000008ff037c19 */ /* 0x000fc60008011603 */
[----:B------:R-:W-:Y:S01]  /*7be0*/  IMAD.MOV.U32 R2, RZ, RZ, R13 ;  /* 0x000000ffff027224 */ /* 0x000fe200078e000d */
[----:B------:R-:W-:Y:S06]  /*7bf0*/  @!P1 BRA `(.L_x_177) ;  /* 0x0000000000289947 */ /* 0x000fec0003800000 */
        /* <DEDUP_REMOVED lines=10> */
.L_x_177:
[----:B------:R-:W-:Y:S01]  /*7ca0*/  UISETP.NE.AND UP0, UPT, UR38, URZ, UPT ;  /* 0x0000003f2600728c */ /* 0x000fe2000bf05270 */
[----:B------:R-:W-:Y:S01]  /*7cb0*/  SHF.R.U64 R3, R2, UR12, R3 ;  /* 0x0000000c02037c19 */ /* 0x000fe20008001203 */
[----:B------:R-:W-:Y:S01]  /*7cc0*/  UIADD3 UR7, -UR7, URZ, URZ ;  /* 0x0000003f07077290 */ /* 0x000fe2000fffe13f */
[----:B------:R-:W-:Y:S01]  /*7cd0*/  LOP3.LUT R2, R12, UR22, RZ, 0xc0, !PT ;  /* 0x000000160c027c12 */ /* 0x000fe2000f8ec0ff */
[----:B------:R-:W-:Y:S01]  /*7ce0*/  UIMAD UR4, UR5, UR6, UR4 ;  /* 0x00000006050472a4 */ /* 0x000fe2000f8e0204 */
[----:B------:R-:W-:Y:S01]  /*7cf0*/  LOP3.LUT R5, R10, UR13, RZ, 0xc0, !PT ;  /* 0x0000000d0a057c12 */ /* 0x000fe2000f8ec0ff */
[----:B------:R-:W-:Y:S01]  /*7d00*/  IMAD.MOV R4, RZ, RZ, -R3 ;  /* 0x000000ffff047224 */ /* 0x000fe200078e0a03 */
[----:B------:R-:W-:Y:S01]  /*7d10*/  ULDC UR5, c[0x0][0x148] ;  /* 0x0000520000057ab9 */ /* 0x000fe20000000800 */
[----:B------:R-:W-:Y:S01]  /*7d20*/  IMAD R18, R3, UR14, R2 ;  /* 0x0000000e03127c24 */ /* 0x000fe2000f8e0202 */
[----:B------:R-:W-:Y:S01]  /*7d30*/  PLOP3.LUT P1, PT, PT, PT, UP0, 0x80, 0x0 ;  /* 0x000000000000781c */ /* 0x000fe20003f2f008 */
[----:B------:R-:W-:Y:S01]  /*7d40*/  IMAD.MOV.U32 R3, RZ, RZ, 0x1 ;  /* 0x00000001ff037424 */ /* 0x000fe200078e00ff */
[----:B------:R-:W-:-:S03]  /*7d50*/  @UP0 UIMAD UR4, UR5, UR7, UR9 ;  /* 0x00000007050402a4 */ /* 0x000fc6000f8e0209 */
[----:B------:R-:W-:Y:S02]  /*7d60*/  ULDC UR5, c[0x0][0x638] ;  /* 0x00018e0000057ab9 */ /* 0x000fe40000000800 */
[----:B------:R-:W-:Y:S02]  /*7d70*/  IMAD R2, R4, UR5, R13 ;  /* 0x0000000504027c24 */ /* 0x000fe4000f8e020d */
[----:B--2---:R-:W-:Y:S01]  /*7d80*/  IMAD R18, R18, R15, UR4 ;  /* 0x0000000412127e24 */ /* 0x004fe2000f8e020f */
[----:B------:R-:W-:Y:S02]  /*7d90*/  ULDC UR4, c[0x0][0x600] ;  /* 0x0001800000047ab9 */ /* 0x000fe40000000800 */
[----:B------:R-:W-:-:S05]  /*7da0*/  IMAD R5, R2, UR4, R5 ;  /* 0x0000000402057c24 */ /* 0x000fca000f8e0205 */
[----:B------:R-:W-:Y:S02]  /*7db0*/  SEL R2, R5, R18, !P1 ;  /* 0x0000001205027207 */ /* 0x000fe40004800000 */
[----:B------:R-:W-:-:S07]  /*7dc0*/  SEL R18, R18, R5, !P1 ;  /* 0x0000000512127207 */ /* 0x000fce0004800000 */
.L_x_175:
[----:B------:R-:W-:Y:S05]  /*7dd0*/  BSYNC B1 ;  /* 0x0000000000017941 */ /* 0x000fea0003800000 */
.L_x_174:
[----:B------:R-:W-:-:S13]  /*7de0*/  LOP3.LUT P1, RZ, R3, 0xff, RZ, 0xc0, !PT ;  /* 0x000000ff03ff7812 */ /* 0x000fda000782c0ff */
[----:B------:R-:W-:Y:S05]  /*7df0*/  @P1 BRA `(.L_x_178) ;  /* 0xfffffff000f01947 */ /* 0x000fea000383ffff */
[----:B------:R-:W-:Y:S05]  /*7e00*/  BSYNC B0 ;  /* 0x0000000000007941 */ /* 0x000fea0003800000 */
.L_x_166:
[----:B------:R-:W-:-:S03]  /*7e10*/  UMOV UR4, 0xffffffff ;  /* 0xffffffff00047882 */ /* 0x000fc60000000000 */
[----:B------:R-:W-:Y:S05]  /*7e20*/  BRA.DIV UR4, `(.L_x_179) ;  /* 0x0000000604447947 */ /* 0x000fea000b800000 */
[----:B------:R-:W-:-:S13]  /*7e30*/  ELECT P6, URZ, PT ;  /* 0x00000000003f782f */ /* 0x000fda00038c0000 */
.L_x_195:
[----:B------:R-:W-:Y:S04]  /*7e40*/  BSSY B0, `(.L_x_180) ;  /* 0x000002c000007945 */ /* 0x000fe80003800000 */
[----:B------:R-:W-:Y:S05]  /*7e50*/  @!P6 BRA `(.L_x_181) ;  /* 0x0000000000a8e947 */ /* 0x000fea0003800000 */
[----:B------:R-:W-:-:S04]  /*7e60*/  ULOP3.LUT UR4, UR40, 0x2, URZ, 0xfc, !UPT ;  /* 0x0000000228047892 */ /* 0x000fc8000f8efc3f */
[----:B------:R-:W-:-:S06]  /*7e70*/  UISETP.NE.AND UP0, UPT, UR4, 0x3, UPT ;  /* 0x000000030400788c */ /* 0x000fcc000bf05270 */
[----:B------:R-:W-:-:S13]  /*7e80*/  PLOP3.LUT P0, PT, PT, PT, UP0, 0x80, 0x0 ;  /* 0x000000000000781c */ /* 0x000fda0003f0f008 */
[----:B------:R-:W-:Y:S05]  /*7e90*/  @!P0 BRA `(.L_x_182) ;  /* 0x0000000000048947 */ /* 0x000fea0003800000 */
[----:B------:R-:W-:Y:S01]  /*7ea0*/  BPT.TRAP 0x1 ;  /* 0x000000040000795c */ /* 0x000fe20000300000 */
.L_x_182:
[----:B------:R-:W0:Y:S01]  /*7eb0*/  S2R R3, SR_CgaCtaId ;  /* 0x0000000000037919 */ /* 0x000e220000008800 */
[----:B------:R-:W-:Y:S02]  /*7ec0*/  MOV R0, 0x400 ;  /* 0x0000040000007802 */ /* 0x000fe40000000f00 */
[----:B------:R-:W-:Y:S02]  /*7ed0*/  SHF.L.U32 R2, R9, 0x1f, RZ ;  /* 0x0000001f09027819 */ /* 0x000fe400000006ff */
[----:B0-----:R-:W-:-:S05]  /*7ee0*/  LEA R3, R3, R0, 0x18 ;  /* 0x0000000003037211 */ /* 0x001fca00078ec0ff */
[----:B------:R-:W-:-:S04]  /*7ef0*/  VIADD R3, R3, 0x20 ;  /* 0x0000002003037836 */ /* 0x000fc80000000000 */
[C---:B------:R-:W-:Y:S02]  /*7f00*/  IMAD R5, R8.reuse, 0x8, R3 ;  /* 0x0000000808057824 */ /* 0x040fe400078e0203 */
[----:B------:R-:W-:Y:S02]  /*7f10*/  VIADD R8, R8, 0x1 ;  /* 0x0000000108087836 */ /* 0x000fe40000000000 */
[----:B------:R-:W0:Y:S03]  /*7f20*/  SYNCS.PHASECHK.TRANS64.TRYWAIT P0, [R5+URZ], R2 ;  /* 0x00000002050075a7 */ /* 0x000e26000800017f */
[----:B------:R-:W-:-:S04]  /*7f30*/  ISETP.NE.AND P1, PT, R8, 0x4, PT ;  /* 0x000000040800780c */ /* 0x000fc80003f25270 */
[----:B------:R-:W-:Y:S02]  /*7f40*/  SEL R0, RZ, 0x1, P1 ;  /* 0x00000001ff007807 */ /* 0x000fe40000800000 */
[----:B------:R-:W-:Y:S02]  /*7f50*/  SEL R8, R8, RZ, P1 ;  /* 0x000000ff08087207 */ /* 0x000fe40000800000 */
[----:B------:R-:W-:-:S03]  /*7f60*/  LOP3.LUT R9, R9, R0, RZ, 0x3c, !PT ;  /* 0x0000000009097212 */ /* 0x000fc600078e3cff */
[----:B------:R-:W-:Y:S01]  /*7f70*/  IMAD R7, R8, 0x8, R3 ;  /* 0x0000000808077824 */ /* 0x000fe200078e0203 */
[----:B------:R-:W-:Y:S01]  /*7f80*/  SHF.L.U32 R4, R9, 0x1f, RZ ;  /* 0x0000001f09047819 */ /* 0x000fe200000006ff */
[----:B0-----:R-:W-:Y:S06]  /*7f90*/  @!P0 BRA `(.L_x_183) ;  /* 0x0000000400088947 */ /* 0x001fec0003800000 */
.L_x_196:
[----:B------:R-:W1:Y:S01]  /*7fa0*/  SYNCS.PHASECHK.TRANS64.TRYWAIT P0, [R7+URZ], R4 ;  /* 0x00000004070075a7 */ /* 0x000e62000800017f */
[----:B------:R-:W-:-:S05]  /*7fb0*/  VIADD R0, R8, 0x1 ;  /* 0x0000000108007836 */ /* 0x000fca0000000000 */
[----:B------:R-:W-:-:S04]  /*7fc0*/  ISETP.NE.AND P1, PT, R0, 0x4, PT ;  /* 0x000000040000780c */ /* 0x000fc80003f25270 */
[----:B0-----:R-:W-:Y:S02]  /*7fd0*/  SEL R2, RZ, 0x1, P1 ;  /* 0x00000001ff027807 */ /* 0x001fe40000800000 */
[----:B------:R-:W-:Y:S02]  /*7fe0*/  SEL R0, R0, RZ, P1 ;  /* 0x000000ff00007207 */ /* 0x000fe40000800000 */
[----:B------:R-:W-:-:S03]  /*7ff0*/  LOP3.LUT R9, R9, R2, RZ, 0x3c, !PT ;  /* 0x0000000209097212 */ /* 0x000fc600078e3cff */
[----:B------:R-:W-:Y:S01]  /*8000*/  IMAD R6, R0, 0x8, R3 ;  /* 0x0000000800067824 */ /* 0x000fe200078e0203 */
[----:B------:R-:W-:Y:S01]  /*8010*/  SHF.L.U32 R5, R9, 0x1f, RZ ;  /* 0x0000001f09057819 */ /* 0x000fe200000006ff */
[----:B-1----:R-:W-:Y:S06]  /*8020*/  @!P0 BRA `(.L_x_184) ;  /* 0x0000000000f88947 */ /* 0x002fec0003800000 */
.L_x_197:
[----:B------:R-:W1:Y:S01]  /*8030*/  SYNCS.PHASECHK.TRANS64.TRYWAIT P0, [R6+URZ], R5 ;  /* 0x00000005060075a7 */ /* 0x000e62000800017f */
[----:B------:R-:W-:-:S05]  /*8040*/  VIADD R0, R0, 0x1 ;  /* 0x0000000100007836 */ /* 0x000fca0000000000 */
[----:B------:R-:W-:-:S04]  /*8050*/  ISETP.NE.AND P1, PT, R0, 0x4, PT ;  /* 0x000000040000780c */ /* 0x000fc80003f25270 */
[----:B------:R-:W-:Y:S02]  /*8060*/  SEL R2, RZ, 0x1, P1 ;  /* 0x00000001ff027807 */ /* 0x000fe40000800000 */
[----:B------:R-:W-:Y:S02]  /*8070*/  SEL R0, R0, RZ, P1 ;  /* 0x000000ff00007207 */ /* 0x000fe40000800000 */
[----:B------:R-:W-:Y:S01]  /*8080*/  LOP3.LUT R2, R9, R2, RZ, 0x3c, !PT ;  /* 0x0000000209027212 */ /* 0x000fe200078e3cff */
[----:B-1----:R-:W-:Y:S06]  /*8090*/  @!P0 BRA `(.L_x_185) ;  /* 0x0000000000f08947 */ /* 0x002fec0003800000 */
.L_x_198:
[----:B------:R-:W-:Y:S01]  /*80a0*/  IMAD R3, R0, 0x8, R3 ;  /* 0x0000000800037824 */ /* 0x000fe200078e0203 */
[----:B------:R-:W-:-:S07]  /*80b0*/  SHF.L.U32 R0, R2, 0x1f, RZ ;  /* 0x0000001f02007819 */ /* 0x000fce00000006ff */
.L_x_186:
[----:B--2---:R2:W3:Y:S02]  /*80c0*/  SYNCS.PHASECHK.TRANS64.TRYWAIT P0, [R3+URZ], R0 ;  /* 0x00000000030075a7 */ /* 0x0044e4000800017f */
[----:B---3--:R-:W-:Y:S05]  /*80d0*/  @!P0 NANOSLEEP.SYNCS 0x989680 ;  /* 0x009896800000895d */ /* 0x008fea0003900000 */
[----:B------:R-:W3:Y:S02]  /*80e0*/  @!P0 SYNCS.PHASECHK.TRANS64 P0, [R3+URZ], R0 ;  /* 0x00000000030085a7 */ /* 0x000ee4000800007f */
[----:B---3--:R-:W-:Y:S05]  /*80f0*/  @!P0 BRA `(.L_x_186) ;  /* 0xfffffffc00f08947 */ /* 0x008fea000383ffff */
.L_x_181:
[----:B------:R-:W-:Y:S05]  /*8100*/  BSYNC B0 ;  /* 0x0000000000007941 */ /* 0x000fea0003800000 */
.L_x_180:
[----:B------:R-:W-:Y:S05]  /*8110*/  EXIT ;  /* 0x000000000000794d */ /* 0x000fea0003800000 */
.L_x_18:
[----:B0-----:R0:W1:Y:S02]  /*8120*/  SYNCS.PHASECHK.TRANS64.TRYWAIT P0, [R97+URZ+-0x8], R0 ;  /* 0xfffff800610075a7 */ /* 0x001064000800017f */
[----:B-1----:R-:W-:Y:S05]  /*8130*/  @!P0 NANOSLEEP.SYNCS 0x989680 ;  /* 0x009896800000895d */ /* 0x002fea0003900000 */
[----:B------:R-:W1:Y:S02]  /*8140*/  @!P0 SYNCS.PHASECHK.TRANS64 P0, [R97+URZ+-0x8], R0 ;  /* 0xfffff800610085a7 */ /* 0x000e64000800007f */
[----:B-1----:R-:W-:Y:S05]  /*8150*/  @!P0 BRA `(.L_x_18) ;  /* 0xfffffffc00f08947 */ /* 0x002fea000383ffff */
[----:B------:R-:W-:Y:S05]  /*8160*/  BRA `(.L_x_187) ;  /* 0xffffff9400d07947 */ /* 0x000fea000383ffff */
.L_x_23:
[----:B-1----:R1:W2:Y:S02]  /*8170*/  SYNCS.PHASECHK.TRANS64.TRYWAIT P1, [R3+URZ], R0 ;  /* 0x00000000030075a7 */ /* 0x0022a4000802017f */
[----:B--2---:R-:W-:Y:S05]  /*8180*/  @!P1 NANOSLEEP.SYNCS 0x989680 ;  /* 0x009896800000995d */ /* 0x004fea0003900000 */
[----:B------:R-:W2:Y:S02]  /*8190*/  @!P1 SYNCS.PHASECHK.TRANS64 P1, [R3+URZ], R0 ;  /* 0x00000000030095a7 */ /* 0x000ea4000802007f */
[----:B--2---:R-:W-:Y:S05]  /*81a0*/  @!P1 BRA `(.L_x_23) ;  /* 0xfffffffc00f09947 */ /* 0x004fea000383ffff */
[----:B------:R-:W-:Y:S05]  /*81b0*/  BRA `(.L_x_22) ;  /* 0xffffff9800487947 */ /* 0x000fea000383ffff */
.L_x_28:
[----:B-1----:R-:W-:-:S04]  /*81c0*/  IMAD.U32 R5, RZ, RZ, UR4 ;  /* 0x00000004ff057e24 */ /* 0x002fc8000f8e00ff */
[----:B------:R1:W2:Y:S03]  /*81d0*/  SYNCS.PHASECHK.TRANS64.TRYWAIT P1, [R5+URZ], R4 ;  /* 0x00000004050075a7 */ /* 0x0002a6000802017f */
[----:B--2---:R-:W-:Y:S05]  /*81e0*/  @!P1 NANOSLEEP.SYNCS 0x989680 ;  /* 0x009896800000995d */ /* 0x004fea0003900000 */
[----:B------:R-:W2:Y:S02]  /*81f0*/  @!P1 SYNCS.PHASECHK.TRANS64 P1, [R5+URZ], R4 ;  /* 0x00000004050095a7 */ /* 0x000ea4000802007f */
[----:B--2---:R-:W-:Y:S05]  /*8200*/  @!P1 BRA `(.L_x_28) ;  /* 0xfffffffc00ec9947 */ /* 0x004fea000383ffff */
[----:B------:R-:W-:Y:S05]  /*8210*/  BRA `(.L_x_27) ;  /* 0xffffff9c00887947 */ /* 0x000fea000383ffff */
.L_x_34:
[----:B0-----:R0:W1:Y:S02]  /*8220*/  SYNCS.PHASECHK.TRANS64.TRYWAIT P0, [R97+URZ+0x8], R0 ;  /* 0x00000800610075a7 */ /* 0x001064000800017f */
[----:B-1----:R-:W-:Y:S05]  /*8230*/  @!P0 NANOSLEEP.SYNCS 0x989680 ;  /* 0x009896800000895d */ /* 0x002fea0003900000 */
[----:B------:R-:W1:Y:S02]  /*8240*/  @!P0 SYNCS.PHASECHK.TRANS64 P0, [R97+URZ+0x8], R0 ;  /* 0x00000800610085a7 */ /* 0x000e64000800007f */
[----:B-1----:R-:W-:Y:S05]  /*8250*/  @!P0 BRA `(.L_x_34) ;  /* 0xfffffffc00f08947 */ /* 0x002fea000383ffff */
[----:B------:R-:W-:Y:S05]  /*8260*/  BRA `(.L_x_188) ;  /* 0xffffffa400147947 */ /* 0x000fea000383ffff */
.L_x_167:
[----:B------:R-:W-:Y:S01]  /*8270*/  BSSY B1, `(.L_x_189) ;  /* 0x0000006000017945 */ /* 0x000fe20003800000 */
[----:B------:R-:W-:-:S07]  /*8280*/  IMAD.MOV.U32 R15, RZ, RZ, -0x1 ;  /* 0xffffffffff0f7424 */ /* 0x000fce00078e00ff */
[----:B-----5:R-:W-:Y:S05]  /*8290*/  WARPSYNC.COLLECTIVE R15, `(.L_x_190) ;  /* 0x000000000f0c7348 */ /* 0x020fea0003c00000 */
[----:B------:R-:W-:Y:S02]  /*82a0*/  ELECT P6, UR62, PT ;  /* 0x00000000003e782f */ /* 0x000fe400038c0000 */
[----:B------:R-:W-:Y:S01]  /*82b0*/  MOV R14, UR62 ;  /* 0x0000003e000e7c02 */ /* 0x000fe20008000f00 */
[----:B-----5:R-:W-:Y:S10]  /*82c0*/  ENDCOLLECTIVE ;  /* 0x000000000000791b */ /* 0x020ff40003800000 */
.L_x_190:
[----:B------:R-:W-:Y:S05]  /*82d0*/  BSYNC B1 ;  /* 0x0000000000017941 */ /* 0x000fea0003800000 */
.L_x_189:
[----:B------:R-:W-:Y:S05]  /*82e0*/  BRA `(.L_x_191) ;  /* 0xffffffec00c07947 */ /* 0x000fea000383ffff */
.L_x_170:
[----:B-1----:R1:W2:Y:S02]  /*82f0*/  SYNCS.PHASECHK.TRANS64.TRYWAIT P1, [R7+URZ+0x20], R4 ;  /* 0x00002004070075a7 */ /* 0x0022a4000802017f */
[----:B--2---:R-:W-:Y:S05]  /*8300*/  @!P1 NANOSLEEP.SYNCS 0x989680 ;  /* 0x009896800000995d */ /* 0x004fea0003900000 */
[----:B------:R-:W2:Y:S02]  /*8310*/  @!P1 SYNCS.PHASECHK.TRANS64 P1, [R7+URZ+0x20], R4 ;  /* 0x00002004070095a7 */ /* 0x000ea4000802007f */
[----:B--2---:R-:W-:Y:S05]  /*8320*/  @!P1 BRA `(.L_x_170) ;  /* 0xfffffffc00f09947 */ /* 0x004fea000383ffff */
[----:B------:R-:W-:Y:S05]  /*8330*/  BRA `(.L_x_192) ;  /* 0xffffffec00f87947 */ /* 0x000fea000383ffff */
.L_x_179:
[----:B------:R-:W-:Y:S01]  /*8340*/  BSSY B0, `(.L_x_193) ;  /* 0x0000006000007945 */ /* 0x000fe20003800000 */
[----:B------:R-:W-:-:S07]  /*8350*/  IMAD.MOV.U32 R15, RZ, RZ, -0x1 ;  /* 0xffffffffff0f7424 */ /* 0x000fce00078e00ff */
[----:B-----5:R-:W-:Y:S05]  /*8360*/  WARPSYNC.COLLECTIVE R15, `(.L_x_194) ;  /* 0x000000000f0c7348 */ /* 0x020fea0003c00000 */
[----:B------:R-:W-:Y:S02]  /*8370*/  ELECT P6, UR62, PT ;  /* 0x00000000003e782f */ /* 0x000fe400038c0000 */
[----:B------:R-:W-:Y:S01]  /*8380*/  MOV R14, UR62 ;  /* 0x0000003e000e7c02 */ /* 0x000fe20008000f00 */
[----:B-----5:R-:W-:Y:S10]  /*8390*/  ENDCOLLECTIVE ;  /* 0x000000000000791b */ /* 0x020ff40003800000 */
.L_x_194:
[----:B------:R-:W-:Y:S05]  /*83a0*/  BSYNC B0 ;  /* 0x0000000000007941 */ /* 0x000fea0003800000 */
.L_x_193:
[----:B------:R-:W-:Y:S05]  /*83b0*/  BRA `(.L_x_195) ;  /* 0xfffffff800a07947 */ /* 0x000fea000383ffff */
.L_x_183:
[----:B0-----:R0:W1:Y:S02]  /*83c0*/  SYNCS.PHASECHK.TRANS64.TRYWAIT P0, [R5+URZ], R2 ;  /* 0x00000002050075a7 */ /* 0x001064000800017f */
[----:B-1----:R-:W-:Y:S05]  /*83d0*/  @!P0 NANOSLEEP.SYNCS 0x989680 ;  /* 0x009896800000895d */ /* 0x002fea0003900000 */
[----:B------:R-:W1:Y:S02]  /*83e0*/  @!P0 SYNCS.PHASECHK.TRANS64 P0, [R5+URZ], R2 ;  /* 0x00000002050085a7 */ /* 0x000e64000800007f */
[----:B-1----:R-:W-:Y:S05]  /*83f0*/  @!P0 BRA `(.L_x_183) ;  /* 0xfffffffc00f08947 */ /* 0x002fea000383ffff */
[----:B------:R-:W-:Y:S05]  /*8400*/  BRA `(.L_x_196) ;  /* 0xfffffff800e47947 */ /* 0x000fea000383ffff */
.L_x_184:
[----:B0-----:R0:W1:Y:S02]  /*8410*/  SYNCS.PHASECHK.TRANS64.TRYWAIT P0, [R7+URZ], R4 ;  /* 0x00000004070075a7 */ /* 0x001064000800017f */
[----:B-1----:R-:W-:Y:S05]  /*8420*/  @!P0 NANOSLEEP.SYNCS 0x989680 ;  /* 0x009896800000895d */ /* 0x002fea0003900000 */
[----:B------:R-:W1:Y:S02]  /*8430*/  @!P0 SYNCS.PHASECHK.TRANS64 P0, [R7+URZ], R4 ;  /* 0x00000004070085a7 */ /* 0x000e64000800007f */
[----:B-1----:R-:W-:Y:S05]  /*8440*/  @!P0 BRA `(.L_x_184) ;  /* 0xfffffffc00f08947 */ /* 0x002fea000383ffff */
[----:B------:R-:W-:Y:S05]  /*8450*/  BRA `(.L_x_197) ;  /* 0xfffffff800f47947 */ /* 0x000fea000383ffff */
.L_x_185:
[----:B-1----:R1:W2:Y:S02]  /*8460*/  SYNCS.PHASECHK.TRANS64.TRYWAIT P0, [R6+URZ], R5 ;  /* 0x00000005060075a7 */ /* 0x0022a4000800017f */
[----:B--2---:R-:W-:Y:S05]  /*8470*/  @!P0 NANOSLEEP.SYNCS 0x989680 ;  /* 0x009896800000895d */ /* 0x004fea0003900000 */
[----:B------:R-:W2:Y:S02]  /*8480*/  @!P0 SYNCS.PHASECHK.TRANS64 P0, [R6+URZ], R5 ;  /* 0x00000005060085a7 */ /* 0x000ea4000800007f */
[----:B--2---:R-:W-:Y:S05]  /*8490*/  @!P0 BRA `(.L_x_185) ;  /* 0xfffffffc00f08947 */ /* 0x004fea000383ffff */
[----:B------:R-:W-:Y:S05]  /*84a0*/  BRA `(.L_x_198) ;  /* 0xfffffff800fc7947 */ /* 0x000fea000383ffff */
.L_x_199:
[----:B------:R-:W-:-:S00]  /*84b0*/  BRA `(.L_x_199) ;  /* 0xfffffffc00fc7947 */ /* 0x000fc0000383ffff */
[----:B------:R-:W-:-:S00]  /*84c0*/  NOP ;  /* 0x0000000000007918 */ /* 0x000fc00000000000 */
        /* <DEDUP_REMOVED lines=11> */
.L_x_200:


//--------------------- .nv.global.init           --------------------------
	.section	.nv.global.init,"aw",@progbits
.nv.global.init:
	.type		$str$22,@object
	.size		$str$22,($str$23 - $str$22)
$str$22:
        /*0000*/ 	.byte	0x6b, 0x5f, 0x74, 0x69, 0x6c, 0x65, 0x5f, 0x63, 0x6f, 0x75, 0x6e, 0x74, 0x20, 0x3e, 0x3d, 0x20
        /*0010*/ 	.byte	0x31, 0x00
	.type		$str$23,@object
	.size		$str$23,(__unnamed_1 - $str$23)
$str$23:
        /*0012*/ 	.byte	0x2f, 0x74, 0x6d, 0x70, 0x2f, 0x63, 0x75, 0x74, 0x6c, 0x61, 0x73, 0x73, 0x5f, 0x73, 0x77, 0x65
        /*0022*/ 	.byte	0x65, 0x70, 0x5f, 0x73, 0x72, 0x63, 0x2f, 0x69, 0x6e, 0x63, 0x6c, 0x75, 0x64, 0x65, 0x2f, 0x63
        /*0032*/ 	.byte	0x75, 0x74, 0x6c, 0x61, 0x73, 0x73, 0x2f, 0x67, 0x65, 0x6d, 0x6d, 0x2f, 0x63, 0x6f, 0x6c, 0x6c
        /*0042*/ 	.byte	0x65, 0x63, 0x74, 0x69, 0x76, 0x65, 0x2f, 0x73, 0x6d, 0x39, 0x30, 0x5f, 0x6d, 0x6d, 0x61, 0x5f
        /*0052*/ 	.byte	0x74, 0x6d, 0x61, 0x5f, 0x67, 0x6d, 0x6d, 0x61, 0x5f, 0x73, 0x73, 0x5f, 0x77, 0x61, 0x72, 0x70
        /*0062*/ 	.byte	0x73, 0x70, 0x65, 0x63, 0x69, 0x61, 0x6c, 0x69, 0x7a, 0x65, 0x64, 0x2e, 0x68, 0x70, 0x70, 0x00
	.type		__unnamed_1,@object
	.size		__unnamed_1,(.L_0 - __unnamed_1)
__unnamed_1:
        /*0072*/ 	.byte	0x76, 0x6f, 0x69, 0x64, 0x20, 0x63, 0x75, 0x74, 0x6c, 0x61, 0x73, 0x73, 0x3a, 0x3a, 0x67, 0x65
        /* <DEDUP_REMOVED lines=177> */
        /*0b92*/ 	.byte	0x75, 0x74, 0x65, 0x3a, 0x3a, 0x69, 0x64, 0x65, 0x6e, 0x74, 0x69, 0x74, 0x79, 0x5d, 0x00
.L_0:


//--------------------- .nv.shared._ZN7cutlass13device_kernelINS_4gemm6kernel13GemmUniversalIN4cute5tupleIJiiiiEEENS1_10collective13CollectiveMmaINS1_34MainloopSm90TmaGmmaWarpSpecializedILi4ENS5_IJNS4_1CILi4EEESB_NSA_ILi1EEEEEENS1_32KernelTmaWarpSpecializedPingpongEEENS5_IJNSA_ILi64EEENSA_ILi128EEESG_EEENS_10tfloat32_tENS5_IJlSC_lEEESJ_SK_NS4_8TiledMMAINS4_8MMA_AtomIJNS4_4SM904GMMA30MMA_64x128x8_F32TF32TF32_SS_TNILNSO_7ScaleInE1ELSQ_1EEEEEENS4_6LayoutINS5_IJSC_SC_SC_EEENS5_IJNSA_ILi0EEESV_SV_EEEEENS5_IJNS4_10UnderscoreESY_SY_EEEEENS4_23SM90_TMA_LOAD_MULTICASTENS4_14ComposedLayoutINS4_7SwizzleILi3ELi4ELi3EEENS4_18smem_ptr_flag_bitsILi32EEENST_INS5_IJNSA_ILi8EEENSA_ILi32EEEEEENS5_IJS18_SC_EEEEEEEvNS4_8identityES11_S1C_vS1D_EENS_8epilogue10collective6detail29Sm90TmaWarpSpecializedAdapterINS1G_15DefaultEpilogueISJ_SK_SK_NS1F_6thread17LinearCombinationISJ_Li1EffLNS1K_9ScaleType4KindE0ELNS_15FloatRoundStyleE2ESJ_EENS1_15EpilogueDefaultEEEEEvvEEEEvNT_6ParamsE --------------------------
	.section	.nv.shared._ZN7cutlass13device_kernelINS_4gemm6kernel13GemmUniversalIN4cute5tupleIJiiiiEEENS1_10collective13CollectiveMmaINS1_34MainloopSm90TmaGmmaWarpSpecializedILi4ENS5_IJNS4_1CILi4EEESB_NSA_ILi1EEEEEENS1_32KernelTmaWarpSpecializedPingpongEEENS5_IJNSA_ILi64EEENSA_ILi128EEESG_EEENS_10tfloat32_tENS5_IJlSC_lEEESJ_SK_NS4_8TiledMMAINS4_8MMA_AtomIJNS4_4SM904GMMA30MMA_64x128x8_F32TF32TF32_SS_TNILNSO_7ScaleInE1ELSQ_1EEEEEENS4_6LayoutINS5_IJSC_SC_SC_EEENS5_IJNSA_ILi0EEESV_SV_EEEEENS5_IJNS4_10UnderscoreESY_SY_EEEEENS4_23SM90_TMA_LOAD_MULTICASTENS4_14ComposedLayoutINS4_7SwizzleILi3ELi4ELi3EEENS4_18smem_ptr_flag_bitsILi32EEENST_INS5_IJNSA_ILi8EEENSA_ILi32EEEEEENS5_IJS18_SC_EEEEEEEvNS4_8identityES11_S1C_vS1D_EENS_8epilogue10collective6detail29Sm90TmaWarpSpecializedAdapterINS1G_15DefaultEpilogueISJ_SK_SK_NS1F_6thread17LinearCombinationISJ_Li1EffLNS1K_9ScaleType4KindE0ELNS_15FloatRoundStyleE2ESJ_EENS1_15EpilogueDefaultEEEEEvvEEEEvNT_6ParamsE,"aw",@nobits
	.sectionflags	@""
	.align	16
	.zero		1024


//--------------------- .nv.shared.reserved.0     --------------------------
	.section	.nv.shared.reserved.0,"aw",@nobits
	.weak		__nv_reservedSMEM_offset_0_alias
	.size		__nv_reservedSMEM_offset_0_alias, 0, 0
	.other		__nv_reservedSMEM_offset_0_alias,@"STO_CUDA_RESERVED_SHARED STV_DEFAULT"
__nv_reservedSMEM_offset_0_alias:
	.zero		0


//--------------------- .nv.global                --------------------------
	.section	.nv.global,"aw",@nobits
.nv.global:
	.type		_ZN40_INTERNAL_497d708b_4_k_cu_a63c7812_291854cute1_E,@object
	.size		_ZN40_INTERNAL_497d708b_4_k_cu_a63c7812_291854cute1_E,(_ZN40_INTERNAL_497d708b_4_k_cu_a63c7812_291854cuda3std3__45__cpo6cbeginE - _ZN40_INTERNAL_497d708b_4_k_cu_a63c7812_291854cute1_E)
_ZN40_INTERNAL_497d708b_4_k_cu_a63c7812_291854cute1_E:
	.zero		1
	.type		_ZN40_INTERNAL_497d708b_4_k_cu_a63c7812_291854cuda3std3__45__cpo6cbeginE,@object
	.size		_ZN40_INTERNAL_497d708b_4_k_cu_a63c7812_291854cuda3std3__45__cpo6cbeginE,(_ZN40_INTERNAL_497d708b_4_k_cu_a63c7812_291854cuda3std3__48in_placeE - _ZN40_INTERNAL_497d708b_4_k_cu_a63c7812_291854cuda3std3__45__cpo6cbeginE)
_ZN40_INTERNAL_497d708b_4_k_cu_a63c7812_291854cuda3std3__45__cpo6cbeginE:
	.zero		1
	.type		_ZN40_INTERNAL_497d708b_4_k_cu_a63c7812_291854cuda3std3__48in_placeE,@object
	.size		_ZN40_INTERNAL_497d708b_4_k_cu_a63c7812_291854cuda3std3__48in_placeE,(_ZN40_INTERNAL_497d708b_4_k_cu_a63c7812_291854cuda3std6ranges3__45__cpo9iter_moveE - _ZN40_INTERNAL_497d708b_4_k_cu_a63c7812_291854cuda3std3__48in_placeE)
_ZN40_INTERNAL_497d708b_4_k_cu_a63c7812_291854cuda3std3__48in_placeE:
	.zero		1
	.type		_ZN40_INTERNAL_497d708b_4_k_cu_a63c7812_291854cuda3std6ranges3__45__cpo9iter_moveE,@object
	.size		_ZN40_INTERNAL_497d708b_4_k_cu_a63c7812_291854cuda3std6ranges3__45__cpo9iter_moveE,(_ZN40_INTERNAL_497d708b_4_k_cu_a63c7812_291854cuda3std3__45__cpo5beginE - _ZN40_INTERNAL_497d708b_4_k_cu_a63c7812_291854cuda3std6ranges3__45__cpo9iter_moveE)
_ZN40_INTERNAL_497d708b_4_k_cu_a63c7812_291854cuda3std6ranges3__45__cpo9iter_moveE:
	.zero		1
	.type		_ZN40_INTERNAL_497d708b_4_k_cu_a63c7812_291854cuda3std3__45__cpo5beginE,@object
	.size		_ZN40_INTERNAL_497d708b_4_k_cu_a63c7812_291854cuda3std3__45__cpo5beginE,(_ZN40_INTERNAL_497d708b_4_k_cu_a63c7812_291854cuda3std3__442_GLOBAL__N__497d708b_4_k_cu_a63c7812_291856ignoreE - _ZN40_INTERNAL_497d708b_4_k_cu_a63c7812_291854cuda3std3__45__cpo5beginE)
_ZN40_INTERNAL_497d708b_4_k_cu_a63c7812_291854cuda3std3__45__cpo5beginE:
	.zero		1
	.type		_ZN40_INTERNAL_497d708b_4_k_cu_a63c7812_291854cuda3std3__442_GLOBAL__N__497d708b_4_k_cu_a63c7812_291856ignoreE,@object
	.size		_ZN40_INTERNAL_497d708b_4_k_cu_a63c7812_291854cuda3std3__442_GLOBAL__N__497d708b_4_k_cu_a63c7812_291856ignoreE,(_ZN40_INTERNAL_497d708b_4_k_cu_a63c7812_291854cute7productE - _ZN40_INTERNAL_497d708b_4_k_cu_a63c7812_291854cuda3std3__442_GLOBAL__N__497d708b_4_k_cu_a63c7812_291856ignoreE)
_ZN40_INTERNAL_497d708b_4_k_cu_a63c7812_291854cuda3std3__442_GLOBAL__N__497d708b_4_k_cu_a63c7812_291856ignoreE:
	.zero		1
	.type		_ZN40_INTERNAL_497d708b_4_k_cu_a63c7812_291854cute7productE,@object
	.size		_ZN40_INTERNAL_497d708b_4_k_cu_a63c7812_291854cute7productE,(_ZN40_INTERNAL_497d708b_4_k_cu_a63c7812_291854cuda3std3__45__cpo3endE - _ZN40_INTERNAL_497d708b_4_k_cu_a63c7812_291854cute7productE)
_ZN40_INTERNAL_497d708b_4_k_cu_a63c7812_291854cute7productE:
	.zero		1
	.type		_ZN40_INTERNAL_497d708b_4_k_cu_a63c7812_291854cuda3std3__45__cpo3endE,@object
	.size		_ZN40_INTERNAL_497d708b_4_k_cu_a63c7812_291854cuda3std3__45__cpo3endE,(_ZN40_INTERNAL_497d708b_4_k_cu_a63c7812_291854cuda3std3__419piecewise_constructE - _ZN40_INTERNAL_497d708b_4_k_cu_a63c7812_291854cuda3std3__45__cpo3endE)
_ZN40_INTERNAL_497d708b_4_k_cu_a63c7812_291854cuda3std3__45__cpo3endE:
	.zero		1
	.type		_ZN40_INTERNAL_497d708b_4_k_cu_a63c7812_291854cuda3std3__419piecewise_constructE,@object
	.size		_ZN40_INTERNAL_497d708b_4_k_cu_a63c7812_291854cuda3std3__419piecewise_constructE,(_ZN40_INTERNAL_497d708b_4_k_cu_a63c7812_291854cuda3std3__45__cpo4cendE - _ZN40_INTERNAL_497d708b_4_k_cu_a63c7812_291854cuda3std3__419piecewise_constructE)
_ZN40_INTERNAL_497d708b_4_k_cu_a63c7812_291854cuda3std3__419piecewise_constructE:
	.zero		1
	.type		_ZN40_INTERNAL_497d708b_4_k_cu_a63c7812_291854cuda3std3__45__cpo4cendE,@object
	.size		_ZN40_INTERNAL_497d708b_4_k_cu_a63c7812_291854cuda3std3__45__cpo4cendE,(_ZN40_INTERNAL_497d708b_4_k_cu_a63c7812_291854cuda3std6ranges3__45__cpo4swapE - _ZN40_INTERNAL_497d708b_4_k_cu_a63c7812_291854cuda3std3__45__cpo4cendE)
_ZN40_INTERNAL_497d708b_4_k_cu_a63c7812_291854cuda3std3__45__cpo4cendE:
	.zero		1
	.type		_ZN40_INTERNAL_497d708b_4_k_cu_a63c7812_291854cuda3std6ranges3__45__cpo4swapE,@object
	.size		_ZN40_INTERNAL_497d708b_4_k_cu_a63c7812_291854cuda3std6ranges3__45__cpo4swapE,(.L_8 - _ZN40_INTERNAL_497d708b_4_k_cu_a63c7812_291854cuda3std6ranges3__45__cpo4swapE)
_ZN40_INTERNAL_497d708b_4_k_cu_a63c7812_291854cuda3std6ranges3__45__cpo4swapE:
	.zero		1
.L_8:


//--------------------- .nv.constant0._ZN7cutlass13device_kernelINS_4gemm6kernel13GemmUniversalIN4cute5tupleIJiiiiEEENS1_10collective13CollectiveMmaINS1_34MainloopSm90TmaGmmaWarpSpecializedILi4ENS5_IJNS4_1CILi4EEESB_NSA_ILi1EEEEEENS1_32KernelTmaWarpSpecializedPingpongEEENS5_IJNSA_ILi64EEENSA_ILi128EEESG_EEENS_10tfloat32_tENS5_IJlSC_lEEESJ_SK_NS4_8TiledMMAINS4_8MMA_AtomIJNS4_4SM904GMMA30MMA_64x128x8_F32TF32TF32_SS_TNILNSO_7ScaleInE1ELSQ_1EEEEEENS4_6LayoutINS5_IJSC_SC_SC_EEENS5_IJNSA_ILi0EEESV_SV_EEEEENS5_IJNS4_10UnderscoreESY_SY_EEEEENS4_23SM90_TMA_LOAD_MULTICASTENS4_14ComposedLayoutINS4_7SwizzleILi3ELi4ELi3EEENS4_18smem_ptr_flag_bitsILi32EEENST_INS5_IJNSA_ILi8EEENSA_ILi32EEEEEENS5_IJS18_SC_EEEEEEEvNS4_8identityES11_S1C_vS1D_EENS_8epilogue10collective6detail29Sm90TmaWarpSpecializedAdapterINS1G_15DefaultEpilogueISJ_SK_SK_NS1F_6thread17LinearCombinationISJ_Li1EffLNS1K_9ScaleType4KindE0ELNS_15FloatRoundStyleE2ESJ_EENS1_15EpilogueDefaultEEEEEvvEEEEvNT_6ParamsE --------------------------
	.section	.nv.constant0._ZN7cutlass13device_kernelINS_4gemm6kernel13GemmUniversalIN4cute5tupleIJiiiiEEENS1_10collective13CollectiveMmaINS1_34MainloopSm90TmaGmmaWarpSpecializedILi4ENS5_IJNS4_1CILi4EEESB_NSA_ILi1EEEEEENS1_32KernelTmaWarpSpecializedPingpongEEENS5_IJNSA_ILi64EEENSA_ILi128EEESG_EEENS_10tfloat32_tENS5_IJlSC_lEEESJ_SK_NS4_8TiledMMAINS4_8MMA_AtomIJNS4_4SM904GMMA30MMA_64x128x8_F32TF32TF32_SS_TNILNSO_7ScaleInE1ELSQ_1EEEEEENS4_6LayoutINS5_IJSC_SC_SC_EEENS5_IJNSA_ILi0EEESV_SV_EEEEENS5_IJNS4_10UnderscoreESY_SY_EEEEENS4_23SM90_TMA_LOAD_MULTICASTENS4_14ComposedLayoutINS4_7SwizzleILi3ELi4ELi3EEENS4_18smem_ptr_flag_bitsILi32EEENST_INS5_IJNSA_ILi8EEENSA_ILi32EEEEEENS5_IJS18_SC_EEEEEEEvNS4_8identityES11_S1C_vS1D_EENS_8epilogue10collective6detail29Sm90TmaWarpSpecializedAdapterINS1G_15DefaultEpilogueISJ_SK_SK_NS1F_6thread17LinearCombinationISJ_Li1EffLNS1K_9ScaleType4KindE0ELNS_15FloatRoundStyleE2ESJ_EENS1_15EpilogueDefaultEEEEEvvEEEEvNT_6ParamsE,"a",@progbits
	.sectionflags	@""
	.align	4
.nv.constant0._ZN7cutlass13device_kernelINS_4gemm6kernel13GemmUniversalIN4cute5tupleIJiiiiEEENS1_10collective13CollectiveMmaINS1_34MainloopSm90TmaGmmaWarpSpecializedILi4ENS5_IJNS4_1CILi4EEESB_NSA_ILi1EEEEEENS1_32KernelTmaWarpSpecializedPingpongEEENS5_IJNSA_ILi64EEENSA_ILi128EEESG_EEENS_10tfloat32_tENS5_IJlSC_lEEESJ_SK_NS4_8TiledMMAINS4_8MMA_AtomIJNS4_4SM904GMMA30MMA_64x128x8_F32TF32TF32_SS_TNILNSO_7ScaleInE1ELSQ_1EEEEEENS4_6LayoutINS5_IJSC_SC_SC_EEENS5_IJNSA_ILi0EEESV_SV_EEEEENS5_IJNS4_10UnderscoreESY_SY_EEEEENS4_23SM90_TMA_LOAD_MULTICASTENS4_14ComposedLayoutINS4_7SwizzleILi3ELi4ELi3EEENS4_18smem_ptr_flag_bitsILi32EEENST_INS5_IJNSA_ILi8EEENSA_ILi32EEEEEENS5_IJS18_SC_EEEEEEEvNS4_8identityES11_S1C_vS1D_EENS_8epilogue10collective6detail29Sm90TmaWarpSpecializedAdapterINS1G_15DefaultEpilogueISJ_SK_SK_NS1F_6thread17LinearCombinationISJ_Li1EffLNS1K_9ScaleType4KindE0ELNS_15FloatRoundStyleE2ESJ_EENS1_15EpilogueDefaultEEEEEvvEEEEvNT_6ParamsE:
	.zero		1664


//--------------------- SYMBOLS --------------------------

	.type		.nv.reservedSmem.offset0,@object
	.size		.nv.reservedSmem.offset0,0x4
	.type		__assertfail,@function
